	.target	sm_90a

	.elftype	@"ET_EXEC"


//--------------------- .note.nv.tkinfo           --------------------------
	.section	.note.nv.tkinfo,"",@"SHT_NOTE"
	.sectionflags	@"SHF_NOTE_NV_TKINFO"
	.tkinfo
        /*0018*/ 	.word	0x00000002
        /*0030*/ 	.string	""
        /*0030*/ 	.string	"ptxas"
        /*0030*/ 	.string	"Cuda compilation tools, release 13.0, V13.0.88"
        /*0030*/ 	.string	"Build cuda_13.0.r13.0/compiler.36424714_0"
        /*0030*/ 	.string	"-arch sm_90a -m 64 "



//--------------------- .note.nv.cuinfo           --------------------------
	.section	.note.nv.cuinfo,"",@"SHT_NOTE"
	.sectionflags	@"SHF_NOTE_NV_CUINFO"
        /*0018*/ 	.short	0x0002
        /*001a*/ 	.short	0x005a
        /*001c*/ 	.short	0x0082
	.zero		2


//--------------------- .nv.info                  --------------------------
	.section	.nv.info,"",@"SHT_CUDA_INFO"
	.align	4


	//----- nvinfo : EIATTR_REGCOUNT
	.align		4
        /*0000*/ 	.byte	0x04, 0x2f
        /*0002*/ 	.short	(.L_12 - .L_11)
	.align		4
.L_11:
        /*0004*/ 	.word	index@(_ZN7cutlass13device_kernelINS_4gemm6kernel13GemmUniversalIN4cute5tupleIJiiiiEEENS1_10collective13CollectiveMmaINS1_37MainloopSm90TmaGmmaWarpSpecializedFP8ILi3ENS5_IJNS4_1CILi1EEESB_SB_EEENS1_32KernelTmaWarpSpecializedPingpongEEENS5_IJNSA_ILi64EEENSA_ILi128EEESG_EEENS_12float_e5m2_tENS5_IJlSB_lEEESI_SJ_NS4_8TiledMMAINS4_8MMA_AtomIJNS4_4SM904GMMA31MMA_64x128x32_F32E5M2E5M2_SS_TNILNSN_7ScaleInE1ELSP_1EEEEEENS4_6LayoutISC_NS5_IJNSA_ILi0EEEST_ST_EEEEENS5_IJNS4_10UnderscoreESW_SW_EEEEENS4_13SM90_TMA_LOADENS4_14ComposedLayoutINS4_7SwizzleILi3ELi4ELi3EEENS4_18smem_ptr_flag_bitsILi8EEENSS_INS5_IJNSA_ILi8EEESG_EEENS5_IJSG_SB_EEEEEEEvNS4_8identityESZ_S19_vS1A_EENS_8epilogue10collective6detail29Sm90TmaWarpSpecializedAdapterINS1D_15DefaultEpilogueISI_SJ_SJ_NS1C_6thread17LinearCombinationISI_Li1EffLNS1H_9ScaleType4KindE0ELNS_15FloatRoundStyleE2ESI_EENS1_15EpilogueDefaultEEEEEvvEEEEvNT_6ParamsE)
        /*0008*/ 	.word	0x000000a8


	//----- nvinfo : EIATTR_FRAME_SIZE
	.align		4
.L_12:
        /*000c*/ 	.byte	0x04, 0x11
        /*000e*/ 	.short	(.L_14 - .L_13)
	.align		4
.L_13:
        /*0010*/ 	.word	index@(_ZN7cutlass13device_kernelINS_4gemm6kernel13GemmUniversalIN4cute5tupleIJiiiiEEENS1_10collective13CollectiveMmaINS1_37MainloopSm90TmaGmmaWarpSpecializedFP8ILi3ENS5_IJNS4_1CILi1EEESB_SB_EEENS1_32KernelTmaWarpSpecializedPingpongEEENS5_IJNSA_ILi64EEENSA_ILi128EEESG_EEENS_12float_e5m2_tENS5_IJlSB_lEEESI_SJ_NS4_8TiledMMAINS4_8MMA_AtomIJNS4_4SM904GMMA31MMA_64x128x32_F32E5M2E5M2_SS_TNILNSN_7ScaleInE1ELSP_1EEEEEENS4_6LayoutISC_NS5_IJNSA_ILi0EEEST_ST_EEEEENS5_IJNS4_10UnderscoreESW_SW_EEEEENS4_13SM90_TMA_LOADENS4_14ComposedLayoutINS4_7SwizzleILi3ELi4ELi3EEENS4_18smem_ptr_flag_bitsILi8EEENSS_INS5_IJNSA_ILi8EEESG_EEENS5_IJSG_SB_EEEEEEEvNS4_8identityESZ_S19_vS1A_EENS_8epilogue10collective6detail29Sm90TmaWarpSpecializedAdapterINS1D_15DefaultEpilogueISI_SJ_SJ_NS1C_6thread17LinearCombinationISI_Li1EffLNS1H_9ScaleType4KindE0ELNS_15FloatRoundStyleE2ESI_EENS1_15EpilogueDefaultEEEEEvvEEEEvNT_6ParamsE)
        /*0014*/ 	.word	0x00000000


	//----- nvinfo : EIATTR_MIN_STACK_SIZE
	.align		4
.L_14:
        /*0018*/ 	.byte	0x04, 0x12
        /*001a*/ 	.short	(.L_16 - .L_15)
	.align		4
.L_15:
        /*001c*/ 	.word	index@(_ZN7cutlass13device_kernelINS_4gemm6kernel13GemmUniversalIN4cute5tupleIJiiiiEEENS1_10collective13CollectiveMmaINS1_37MainloopSm90TmaGmmaWarpSpecializedFP8ILi3ENS5_IJNS4_1CILi1EEESB_SB_EEENS1_32KernelTmaWarpSpecializedPingpongEEENS5_IJNSA_ILi64EEENSA_ILi128EEESG_EEENS_12float_e5m2_tENS5_IJlSB_lEEESI_SJ_NS4_8TiledMMAINS4_8MMA_AtomIJNS4_4SM904GMMA31MMA_64x128x32_F32E5M2E5M2_SS_TNILNSN_7ScaleInE1ELSP_1EEEEEENS4_6LayoutISC_NS5_IJNSA_ILi0EEEST_ST_EEEEENS5_IJNS4_10UnderscoreESW_SW_EEEEENS4_13SM90_TMA_LOADENS4_14ComposedLayoutINS4_7SwizzleILi3ELi4ELi3EEENS4_18smem_ptr_flag_bitsILi8EEENSS_INS5_IJNSA_ILi8EEESG_EEENS5_IJSG_SB_EEEEEEEvNS4_8identityESZ_S19_vS1A_EENS_8epilogue10collective6detail29Sm90TmaWarpSpecializedAdapterINS1D_15DefaultEpilogueISI_SJ_SJ_NS1C_6thread17LinearCombinationISI_Li1EffLNS1H_9ScaleType4KindE0ELNS_15FloatRoundStyleE2ESI_EENS1_15EpilogueDefaultEEEEEvvEEEEvNT_6ParamsE)
        /*0020*/ 	.word	0x00000000
.L_16:


//--------------------- .nv.compat                --------------------------
	.section	.nv.compat,"",@"SHT_CUDA_COMPAT_INFO"
	.align	4
        /*0000*/ 	.byte	0x02, 0x09, 0x01, 0x00, 0x02, 0x02, 0x04, 0x00, 0x02, 0x05, 0x05, 0x00, 0x03, 0x07, 0x01, 0x01
        /*0010*/ 	.byte	0x02, 0x03, 0x01, 0x00, 0x02, 0x06, 0x01, 0x00, 0x04, 0x0b, 0x08, 0x00, 0x00, 0x00, 0x00, 0x00
        /*0020*/ 	.byte	0x00, 0x00, 0x00, 0x00


//--------------------- .nv.info._ZN7cutlass13device_kernelINS_4gemm6kernel13GemmUniversalIN4cute5tupleIJiiiiEEENS1_10collective13CollectiveMmaINS1_37MainloopSm90TmaGmmaWarpSpecializedFP8ILi3ENS5_IJNS4_1CILi1EEESB_SB_EEENS1_32KernelTmaWarpSpecializedPingpongEEENS5_IJNSA_ILi64EEENSA_ILi128EEESG_EEENS_12float_e5m2_tENS5_IJlSB_lEEESI_SJ_NS4_8TiledMMAINS4_8MMA_AtomIJNS4_4SM904GMMA31MMA_64x128x32_F32E5M2E5M2_SS_TNILNSN_7ScaleInE1ELSP_1EEEEEENS4_6LayoutISC_NS5_IJNSA_ILi0EEEST_ST_EEEEENS5_IJNS4_10UnderscoreESW_SW_EEEEENS4_13SM90_TMA_LOADENS4_14ComposedLayoutINS4_7SwizzleILi3ELi4ELi3EEENS4_18smem_ptr_flag_bitsILi8EEENSS_INS5_IJNSA_ILi8EEESG_EEENS5_IJSG_SB_EEEEEEEvNS4_8identityESZ_S19_vS1A_EENS_8epilogue10collective6detail29Sm90TmaWarpSpecializedAdapterINS1D_15DefaultEpilogueISI_SJ_SJ_NS1C_6thread17LinearCombinationISI_Li1EffLNS1H_9ScaleType4KindE0ELNS_15FloatRoundStyleE2ESI_EENS1_15EpilogueDefaultEEEEEvvEEEEvNT_6ParamsE --------------------------
	.section	.nv.info._ZN7cutlass13device_kernelINS_4gemm6kernel13GemmUniversalIN4cute5tupleIJiiiiEEENS1_10collective13CollectiveMmaINS1_37MainloopSm90TmaGmmaWarpSpecializedFP8ILi3ENS5_IJNS4_1CILi1EEESB_SB_EEENS1_32KernelTmaWarpSpecializedPingpongEEENS5_IJNSA_ILi64EEENSA_ILi128EEESG_EEENS_12float_e5m2_tENS5_IJlSB_lEEESI_SJ_NS4_8TiledMMAINS4_8MMA_AtomIJNS4_4SM904GMMA31MMA_64x128x32_F32E5M2E5M2_SS_TNILNSN_7ScaleInE1ELSP_1EEEEEENS4_6LayoutISC_NS5_IJNSA_ILi0EEEST_ST_EEEEENS5_IJNS4_10UnderscoreESW_SW_EEEEENS4_13SM90_TMA_LOADENS4_14ComposedLayoutINS4_7SwizzleILi3ELi4ELi3EEENS4_18smem_ptr_flag_bitsILi8EEENSS_INS5_IJNSA_ILi8EEESG_EEENS5_IJSG_SB_EEEEEEEvNS4_8identityESZ_S19_vS1A_EENS_8epilogue10collective6detail29Sm90TmaWarpSpecializedAdapterINS1D_15DefaultEpilogueISI_SJ_SJ_NS1C_6thread17LinearCombinationISI_Li1EffLNS1H_9ScaleType4KindE0ELNS_15FloatRoundStyleE2ESI_EENS1_15EpilogueDefaultEEEEEvvEEEEvNT_6ParamsE,"",@"SHT_CUDA_INFO"
	.sectionflags	@""
	.align	4


	//----- nvinfo : EIATTR_CUDA_API_VERSION
	.align		4
        /*0000*/ 	.byte	0x04, 0x37
        /*0002*/ 	.short	(.L_18 - .L_17)
.L_17:
        /*0004*/ 	.word	0x00000082


	//----- nvinfo : EIATTR_KPARAM_INFO
	.align		4
.L_18:
        /*0008*/ 	.byte	0x04, 0x17
        /*000a*/ 	.short	(.L_20 - .L_19)
.L_19:
        /*000c*/ 	.word	0x00000000
        /*0010*/ 	.short	0x0000
        /*0012*/ 	.short	0x0070
        /*0014*/ 	.byte	0x00, 0xf0, 0x01, 0x10


	//----- nvinfo : EIATTR_SPARSE_MMA_MASK
	.align		4
.L_20:
        /*0018*/ 	.byte	0x03, 0x50
        /*001a*/ 	.short	0x0000


	//----- nvinfo : EIATTR_MAXREG_COUNT
	.align		4
        /*001c*/ 	.byte	0x03, 0x1b
        /*001e*/ 	.short	0x00a8


	//----- nvinfo : EIATTR_NUM_BARRIERS
	.align		4
        /*0020*/ 	.byte	0x02, 0x4c
        /*0022*/ 	.byte	0x01
	.zero		1


	//----- nvinfo : EIATTR_MERCURY_ISA_VERSION
	.align		4
        /*0024*/ 	.byte	0x03, 0x5f
        /*0026*/ 	.short	0x0101


	//----- nvinfo : EIATTR_INT_WARP_WIDE_INSTR_OFFSETS
	.align		4
        /*0028*/ 	.byte	0x04, 0x31
        /*002a*/ 	.short	(.L_22 - .L_21)


	//   ....[0]....
.L_21:
        /*002c*/ 	.word	0x00000400


	//   ....[1]....
        /*0030*/ 	.word	0x00000420


	//   ....[2]....
        /*0034*/ 	.word	0x000004a0


	//   ....[3]....
        /*0038*/ 	.word	0x000004b0


	//   ....[4]....
        /*003c*/ 	.word	0x000004c0


	//   ....[5]....
        /*0040*/ 	.word	0x000004e0


	//   ....[6]....
        /*0044*/ 	.word	0x00000560


	//   ....[7]....
        /*0048*/ 	.word	0x00000580


	//----- nvinfo : EIATTR_COOP_GROUP_MASK_REGIDS
	.align		4
.L_22:
        /*004c*/ 	.byte	0x04, 0x29
        /*004e*/ 	.short	(.L_24 - .L_23)


	//   ....[0]....
.L_23:
        /*0050*/ 	.word	0xffffffff


	//   ....[1]....
        /*0054*/ 	.word	0xffffffff


	//   ....[2]....
        /*0058*/ 	.word	0xffffffff


	//   ....[3]....
        /*005c*/ 	.word	0xffffffff


	//   ....[4]....
        /*0060*/ 	.word	0xffffffff


	//   ....[5]....
        /*0064*/ 	.word	0xffffffff


	//----- nvinfo : EIATTR_COOP_GROUP_INSTR_OFFSETS
	.align		4
.L_24:
        /*0068*/ 	.byte	0x04, 0x28
        /*006a*/ 	.short	(.L_26 - .L_25)


	//   ....[0]....
.L_25:
        /*006c*/ 	.word	0x00000060


	//   ....[1]....
        /*0070*/ 	.word	0x00000070


	//   ....[2]....
        /*0074*/ 	.word	0x00000130


	//   ....[3]....
        /*0078*/ 	.word	0x000002a0


	//   ....[4]....
        /*007c*/ 	.word	0x000002e0


	//   ....[5]....
        /*0080*/ 	.word	0x00000320


	//----- nvinfo : EIATTR_REG_RECONFIG
	.align		4
.L_26:
        /*0084*/ 	.byte	0x01, 0x54
	.zero		2


	//----- nvinfo : EIATTR_MBARRIER_INSTR_OFFSETS
	.align		4
        /*0088*/ 	.byte	0x04, 0x39
        /*008a*/ 	.short	(.L_28 - .L_27)


	//   ....[0]....
.L_27:
        /*008c*/ 	.word	0x00000230
        /*0090*/ 	.word	0x000000ff
        /*0094*/ 	.word	0x00000000
        /*0098*/ 	.short	0x0100
        /*009a*/ 	.byte	0x08
	.zero		1


	//   ....[1]....
        /*009c*/ 	.word	0x00000240
        /*00a0*/ 	.word	0x000000ff
        /*00a4*/ 	.word	0x00000018
        /*00a8*/ 	.short	0x0100
        /*00aa*/ 	.byte	0x08
	.zero		1


	//   ....[2]....
        /*00ac*/ 	.word	0x00000250
        /*00b0*/ 	.word	0x000000ff
        /*00b4*/ 	.word	0x00000008
        /*00b8*/ 	.short	0x0100
        /*00ba*/ 	.byte	0x08
	.zero		1


	//   ....[3]....
        /*00bc*/ 	.word	0x00000260
        /*00c0*/ 	.word	0x000000ff
        /*00c4*/ 	.word	0x00000020
        /*00c8*/ 	.short	0x0100
        /*00ca*/ 	.byte	0x08
	.zero		1


	//   ....[4]....
        /*00cc*/ 	.word	0x00000270
        /*00d0*/ 	.word	0x000000ff
        /*00d4*/ 	.word	0x00000010
        /*00d8*/ 	.short	0x0100
        /*00da*/ 	.byte	0x08
	.zero		1


	//   ....[5]....
        /*00dc*/ 	.word	0x00000280
        /*00e0*/ 	.word	0x000000ff
        /*00e4*/ 	.word	0x00000028
        /*00e8*/ 	.short	0x0100
        /*00ea*/ 	.byte	0x08
	.zero		1


	//   ....[6]....
        /*00ec*/ 	.word	0x000005b0
        /*00f0*/ 	.word	0x000000ff
        /*00f4*/ 	.word	0x00000060
        /*00f8*/ 	.short	0x0100
        /*00fa*/ 	.byte	0x08
	.zero		1


	//   ....[7]....
        /*00fc*/ 	.word	0x00000600
        /*0100*/ 	.word	0x000000ff
        /*0104*/ 	.word	0x00000068
        /*0108*/ 	.short	0x0100
        /*010a*/ 	.byte	0x08
	.zero		1


	//   ....[8]....
        /*010c*/ 	.word	0x00000620
        /*0110*/ 	.word	0x000000ff
        /*0114*/ 	.word	0x00000040
        /*0118*/ 	.short	0x0100
        /*011a*/ 	.byte	0x09
	.zero		1


	//   ....[9]....
        /*011c*/ 	.word	0x00000630
        /*0120*/ 	.word	0x000000ff
        /*0124*/ 	.word	0x00000048
        /*0128*/ 	.short	0x0100
        /*012a*/ 	.byte	0x09
	.zero		1


	//   ....[10]....
        /*012c*/ 	.word	0x00000640
        /*0130*/ 	.word	0x000000ff
        /*0134*/ 	.word	0x00000050
        /*0138*/ 	.short	0x0100
        /*013a*/ 	.byte	0x09
	.zero		1


	//   ....[11]....
        /*013c*/ 	.word	0x00000650
        /*0140*/ 	.word	0x000000ff
        /*0144*/ 	.word	0x00000058
        /*0148*/ 	.short	0x0100
        /*014a*/ 	.byte	0x09
	.zero		1


	//   ....[12]....
        /*014c*/ 	.word	0x00001400
        /*0150*/ 	.word	0x000000ff
        /*0154*/ 	.word	0xfffffff8
        /*0158*/ 	.short	0x010a
        /*015a*/ 	.byte	0x0b
	.zero		1


	//   ....[13]....
        /*015c*/ 	.word	0x000018e0
        /*0160*/ 	.word	0x000000ff
        /*0164*/ 	.word	0x00000000
        /*0168*/ 	.short	0x010a
        /*016a*/ 	.byte	0x06
	.zero		1


	//   ....[14]....
        /*016c*/ 	.word	0x00001920
        /*0170*/ 	.word	0x000000ff
        /*0174*/ 	.word	0x00000000
        /*0178*/ 	.short	0x010a
        /*017a*/ 	.byte	0x06
	.zero		1


	//   ....[15]....
        /*017c*/ 	.word	0x000022e0
        /*0180*/ 	.word	0x000000ff
        /*0184*/ 	.word	0x00000000
        /*0188*/ 	.short	0x010a
        /*018a*/ 	.byte	0x10
	.zero		1


	//   ....[16]....
        /*018c*/ 	.word	0x00002320
        /*0190*/ 	.word	0x000000ff
        /*0194*/ 	.word	0x00000000
        /*0198*/ 	.short	0x010a
        /*019a*/ 	.byte	0x10
	.zero		1


	//   ....[17]....
        /*019c*/ 	.word	0x00002a40
        /*01a0*/ 	.word	0x000000ff
        /*01a4*/ 	.word	0x00000000
        /*01a8*/ 	.short	0x0101
        /*01aa*/ 	.byte	0x08
	.zero		1


	//   ....[18]....
        /*01ac*/ 	.word	0x00002fb0
        /*01b0*/ 	.word	0x00000011
        /*01b4*/ 	.word	0x00000000
        /*01b8*/ 	.short	0x0101
        /*01ba*/ 	.byte	0x16
	.zero		1


	//   ....[19]....
        /*01bc*/ 	.word	0x00003090
        /*01c0*/ 	.word	0x000000ff
        /*01c4*/ 	.word	0x00000000
        /*01c8*/ 	.short	0x0101
        /*01ca*/ 	.byte	0x08
	.zero		1


	//   ....[20]....
        /*01cc*/ 	.word	0x00003140
        /*01d0*/ 	.word	0x000000ff
        /*01d4*/ 	.word	0x00000008
        /*01d8*/ 	.short	0x010a
        /*01da*/ 	.byte	0x0b
	.zero		1


	//   ....[21]....
        /*01dc*/ 	.word	0x000079e0
        /*01e0*/ 	.word	0x00000004
        /*01e4*/ 	.word	0x00000000
        /*01e8*/ 	.short	0x0101
        /*01ea*/ 	.byte	0x16
	.zero		1


	//   ....[22]....
        /*01ec*/ 	.word	0x000082c0
        /*01f0*/ 	.word	0x00000013
        /*01f4*/ 	.word	0x00000018
        /*01f8*/ 	.short	0x010a
        /*01fa*/ 	.byte	0x3f
	.zero		1


	//   ....[23]....
        /*01fc*/ 	.word	0x00008630
        /*0200*/ 	.word	0x0000000a
        /*0204*/ 	.word	0x00000068
        /*0208*/ 	.short	0x0101
        /*020a*/ 	.byte	0x3f
	.zero		1


	//   ....[24]....
        /*020c*/ 	.word	0x00008d90
        /*0210*/ 	.word	0x00000007
        /*0214*/ 	.word	0x00000000
        /*0218*/ 	.short	0x010a
        /*021a*/ 	.byte	0x3f
	.zero		1


	//   ....[25]....
        /*021c*/ 	.word	0x00008e10
        /*0220*/ 	.word	0x00000006
        /*0224*/ 	.word	0x00000000
        /*0228*/ 	.short	0x010a
        /*022a*/ 	.byte	0x3f
	.zero		1


	//   ....[26]....
        /*022c*/ 	.word	0x00008ea0
        /*0230*/ 	.word	0x00000003
        /*0234*/ 	.word	0x00000000
        /*0238*/ 	.short	0x010a
        /*023a*/ 	.byte	0x3f
	.zero		1


	//   ....[27]....
        /*023c*/ 	.word	0x00008f10
        /*0240*/ 	.word	0x00000011
        /*0244*/ 	.word	0xfffffff8
        /*0248*/ 	.short	0x010a
        /*024a*/ 	.byte	0x3f
	.zero		1


	//   ....[28]....
        /*024c*/ 	.word	0x00008f70
        /*0250*/ 	.word	0x00000011
        /*0254*/ 	.word	0x00000000
        /*0258*/ 	.short	0x010a
        /*025a*/ 	.byte	0x3f
	.zero		1


	//   ....[29]....
        /*025c*/ 	.word	0x00008fd0
        /*0260*/ 	.word	0x00000012
        /*0264*/ 	.word	0x00000000
        /*0268*/ 	.short	0x010a
        /*026a*/ 	.byte	0x3f
	.zero		1


	//   ....[30]....
        /*026c*/ 	.word	0x00009030
        /*0270*/ 	.word	0x00000011
        /*0274*/ 	.word	0x00000008
        /*0278*/ 	.short	0x010a
        /*027a*/ 	.byte	0x3f
	.zero		1


	//   ....[31]....
        /*027c*/ 	.word	0x00009100
        /*0280*/ 	.word	0x00000013
        /*0284*/ 	.word	0x00000018
        /*0288*/ 	.short	0x010a
        /*028a*/ 	.byte	0x3f
	.zero		1


	//   ....[32]....
        /*028c*/ 	.word	0x000091e0
        /*0290*/ 	.word	0x00000007
        /*0294*/ 	.word	0x00000000
        /*0298*/ 	.short	0x010a
        /*029a*/ 	.byte	0x3f
	.zero		1


	//   ....[33]....
        /*029c*/ 	.word	0x00009230
        /*02a0*/ 	.word	0x00000006
        /*02a4*/ 	.word	0x00000000
        /*02a8*/ 	.short	0x010a
        /*02aa*/ 	.byte	0x3f
	.zero		1


	//----- nvinfo : EIATTR_NUM_MBARRIERS
	.align		4
.L_28:
        /*02ac*/ 	.byte	0x03, 0x38
        /*02ae*/ 	.short	0x000c


	//----- nvinfo : EIATTR_EXIT_INSTR_OFFSETS
	.align		4
        /*02b0*/ 	.byte	0x04, 0x1c
        /*02b2*/ 	.short	(.L_30 - .L_29)


	//   ....[0]....
.L_29:
        /*02b4*/ 	.word	0x00001130


	//   ....[1]....
        /*02b8*/ 	.word	0x00001190


	//   ....[2]....
        /*02bc*/ 	.word	0x00007ff0


	//   ....[3]....
        /*02c0*/ 	.word	0x00008020


	//   ....[4]....
        /*02c4*/ 	.word	0x00008ef0


	//----- nvinfo : EIATTR_MAX_THREADS
	.align		4
.L_30:
        /*02c8*/ 	.byte	0x04, 0x05
        /*02ca*/ 	.short	(.L_32 - .L_31)
.L_31:
        /*02cc*/ 	.word	0x00000180
        /*02d0*/ 	.word	0x00000001
        /*02d4*/ 	.word	0x00000001


	//----- nvinfo : EIATTR_CRS_STACK_SIZE
	.align		4
.L_32:
        /*02d8*/ 	.byte	0x04, 0x1e
        /*02da*/ 	.short	(.L_34 - .L_33)
.L_33:
        /*02dc*/ 	.word	0x00000000


	//----- nvinfo : EIATTR_CBANK_PARAM_SIZE
	.align		4
.L_34:
        /*02e0*/ 	.byte	0x03, 0x19
        /*02e2*/ 	.short	0x0470


	//----- nvinfo : EIATTR_PARAM_CBANK
	.align		4
        /*02e4*/ 	.byte	0x04, 0x0a
        /*02e6*/ 	.short	(.L_36 - .L_35)
	.align		4
.L_35:
        /*02e8*/ 	.word	index@(.nv.constant0._ZN7cutlass13device_kernelINS_4gemm6kernel13GemmUniversalIN4cute5tupleIJiiiiEEENS1_10collective13CollectiveMmaINS1_37MainloopSm90TmaGmmaWarpSpecializedFP8ILi3ENS5_IJNS4_1CILi1EEESB_SB_EEENS1_32KernelTmaWarpSpecializedPingpongEEENS5_IJNSA_ILi64EEENSA_ILi128EEESG_EEENS_12float_e5m2_tENS5_IJlSB_lEEESI_SJ_NS4_8TiledMMAINS4_8MMA_AtomIJNS4_4SM904GMMA31MMA_64x128x32_F32E5M2E5M2_SS_TNILNSN_7ScaleInE1ELSP_1EEEEEENS4_6LayoutISC_NS5_IJNSA_ILi0EEEST_ST_EEEEENS5_IJNS4_10UnderscoreESW_SW_EEEEENS4_13SM90_TMA_LOADENS4_14ComposedLayoutINS4_7SwizzleILi3ELi4ELi3EEENS4_18smem_ptr_flag_bitsILi8EEENSS_INS5_IJNSA_ILi8EEESG_EEENS5_IJSG_SB_EEEEEEEvNS4_8identityESZ_S19_vS1A_EENS_8epilogue10collective6detail29Sm90TmaWarpSpecializedAdapterINS1D_15DefaultEpilogueISI_SJ_SJ_NS1C_6thread17LinearCombinationISI_Li1EffLNS1H_9ScaleType4KindE0ELNS_15FloatRoundStyleE2ESI_EENS1_15EpilogueDefaultEEEEEvvEEEEvNT_6ParamsE)
        /*02ec*/ 	.short	0x0210
        /*02ee*/ 	.short	0x0470


	//----- nvinfo : EIATTR_SW_WAR
	.align		4
.L_36:
        /*02f0*/ 	.byte	0x04, 0x36
        /*02f2*/ 	.short	(.L_38 - .L_37)
.L_37:
        /*02f4*/ 	.word	0x00000008
.L_38:


//--------------------- .nv.callgraph             --------------------------
	.section	.nv.callgraph,"",@"SHT_CUDA_CALLGRAPH"
	.align	4
	.sectionentsize	8
	.align		4
        /*0000*/ 	.word	0x00000000
	.align		4
        /*0004*/ 	.word	0xffffffff
	.align		4
        /*0008*/ 	.word	0x00000000
	.align		4
        /*000c*/ 	.word	0xfffffffe
	.align		4
        /*0010*/ 	.word	0x00000000
	.align		4
        /*0014*/ 	.word	0xfffffffd
	.align		4
        /*0018*/ 	.word	0x00000000
	.align		4
        /*001c*/ 	.word	0xfffffffc


//--------------------- .nv.constant4             --------------------------
	.section	.nv.constant4,"a",@progbits
	.align	8
	.align		8
.nv.constant4:
        /*0000*/ 	.dword	_ZN40_INTERNAL_27268f4f_4_k_cu_9ece3b11_197774cuda3std3__45__cpo5beginE
	.align		8
        /*0008*/ 	.dword	_ZN40_INTERNAL_27268f4f_4_k_cu_9ece3b11_197774cuda3std3__45__cpo3endE
	.align		8
        /*0010*/ 	.dword	_ZN40_INTERNAL_27268f4f_4_k_cu_9ece3b11_197774cuda3std3__45__cpo6cbeginE
	.align		8
        /*0018*/ 	.dword	_ZN40_INTERNAL_27268f4f_4_k_cu_9ece3b11_197774cuda3std3__45__cpo4cendE
	.align		8
        /*0020*/ 	.dword	_ZN40_INTERNAL_27268f4f_4_k_cu_9ece3b11_197774cuda3std3__442_GLOBAL__N__27268f4f_4_k_cu_9ece3b11_197776ignoreE
	.align		8
        /*0028*/ 	.dword	_ZN40_INTERNAL_27268f4f_4_k_cu_9ece3b11_197774cuda3std3__419piecewise_constructE
	.align		8
        /*0030*/ 	.dword	_ZN40_INTERNAL_27268f4f_4_k_cu_9ece3b11_197774cuda3std3__48in_placeE
	.align		8
        /*0038*/ 	.dword	_ZN40_INTERNAL_27268f4f_4_k_cu_9ece3b11_197774cuda3std6ranges3__45__cpo4swapE
	.align		8
        /*0040*/ 	.dword	_ZN40_INTERNAL_27268f4f_4_k_cu_9ece3b11_197774cuda3std6ranges3__45__cpo9iter_moveE
	.align		8
        /*0048*/ 	.dword	_ZN40_INTERNAL_27268f4f_4_k_cu_9ece3b11_197774cute7productE
	.align		8
        /*0050*/ 	.dword	_ZN40_INTERNAL_27268f4f_4_k_cu_9ece3b11_197774cute1_E


//--------------------- .text._ZN7cutlass13device_kernelINS_4gemm6kernel13GemmUniversalIN4cute5tupleIJiiiiEEENS1_10collective13CollectiveMmaINS1_37MainloopSm90TmaGmmaWarpSpecializedFP8ILi3ENS5_IJNS4_1CILi1EEESB_SB_EEENS1_32KernelTmaWarpSpecializedPingpongEEENS5_IJNSA_ILi64EEENSA_ILi128EEESG_EEENS_12float_e5m2_tENS5_IJlSB_lEEESI_SJ_NS4_8TiledMMAINS4_8MMA_AtomIJNS4_4SM904GMMA31MMA_64x128x32_F32E5M2E5M2_SS_TNILNSN_7ScaleInE1ELSP_1EEEEEENS4_6LayoutISC_NS5_IJNSA_ILi0EEEST_ST_EEEEENS5_IJNS4_10UnderscoreESW_SW_EEEEENS4_13SM90_TMA_LOADENS4_14ComposedLayoutINS4_7SwizzleILi3ELi4ELi3EEENS4_18smem_ptr_flag_bitsILi8EEENSS_INS5_IJNSA_ILi8EEESG_EEENS5_IJSG_SB_EEEEEEEvNS4_8identityESZ_S19_vS1A_EENS_8epilogue10collective6detail29Sm90TmaWarpSpecializedAdapterINS1D_15DefaultEpilogueISI_SJ_SJ_NS1C_6thread17LinearCombinationISI_Li1EffLNS1H_9ScaleType4KindE0ELNS_15FloatRoundStyleE2ESI_EENS1_15EpilogueDefaultEEEEEvvEEEEvNT_6ParamsE --------------------------
	.section	.text._ZN7cutlass13device_kernelINS_4gemm6kernel13GemmUniversalIN4cute5tupleIJiiiiEEENS1_10collective13CollectiveMmaINS1_37MainloopSm90TmaGmmaWarpSpecializedFP8ILi3ENS5_IJNS4_1CILi1EEESB_SB_EEENS1_32KernelTmaWarpSpecializedPingpongEEENS5_IJNSA_ILi64EEENSA_ILi128EEESG_EEENS_12float_e5m2_tENS5_IJlSB_lEEESI_SJ_NS4_8TiledMMAINS4_8MMA_AtomIJNS4_4SM904GMMA31MMA_64x128x32_F32E5M2E5M2_SS_TNILNSN_7ScaleInE1ELSP_1EEEEEENS4_6LayoutISC_NS5_IJNSA_ILi0EEEST_ST_EEEEENS5_IJNS4_10UnderscoreESW_SW_EEEEENS4_13SM90_TMA_LOADENS4_14ComposedLayoutINS4_7SwizzleILi3ELi4ELi3EEENS4_18smem_ptr_flag_bitsILi8EEENSS_INS5_IJNSA_ILi8EEESG_EEENS5_IJSG_SB_EEEEEEEvNS4_8identityESZ_S19_vS1A_EENS_8epilogue10collective6detail29Sm90TmaWarpSpecializedAdapterINS1D_15DefaultEpilogueISI_SJ_SJ_NS1C_6thread17LinearCombinationISI_Li1EffLNS1H_9ScaleType4KindE0ELNS_15FloatRoundStyleE2ESI_EENS1_15EpilogueDefaultEEEEEvvEEEEvNT_6ParamsE,"ax",@progbits
	.align	128
.text._ZN7cutlass13device_kernelINS_4gemm6kernel13GemmUniversalIN4cute5tupleIJiiiiEEENS1_10collective13CollectiveMmaINS1_37MainloopSm90TmaGmmaWarpSpecializedFP8ILi3ENS5_IJNS4_1CILi1EEESB_SB_EEENS1_32KernelTmaWarpSpecializedPingpongEEENS5_IJNSA_ILi64EEENSA_ILi128EEESG_EEENS_12float_e5m2_tENS5_IJlSB_lEEESI_SJ_NS4_8TiledMMAINS4_8MMA_AtomIJNS4_4SM904GMMA31MMA_64x128x32_F32E5M2E5M2_SS_TNILNSN_7ScaleInE1ELSP_1EEEEEENS4_6LayoutISC_NS5_IJNSA_ILi0EEEST_ST_EEEEENS5_IJNS4_10UnderscoreESW_SW_EEEEENS4_13SM90_TMA_LOADENS4_14ComposedLayoutINS4_7SwizzleILi3ELi4ELi3EEENS4_18smem_ptr_flag_bitsILi8EEENSS_INS5_IJNSA_ILi8EEESG_EEENS5_IJSG_SB_EEEEEEEvNS4_8identityESZ_S19_vS1A_EENS_8epilogue10collective6detail29Sm90TmaWarpSpecializedAdapterINS1D_15DefaultEpilogueISI_SJ_SJ_NS1C_6thread17LinearCombinationISI_Li1EffLNS1H_9ScaleType4KindE0ELNS_15FloatRoundStyleE2ESI_EENS1_15EpilogueDefaultEEEEEvvEEEEvNT_6ParamsE:
        .type           _ZN7cutlass13device_kernelINS_4gemm6kernel13GemmUniversalIN4cute5tupleIJiiiiEEENS1_10collective13CollectiveMmaINS1_37MainloopSm90TmaGmmaWarpSpecializedFP8ILi3ENS5_IJNS4_1CILi1EEESB_SB_EEENS1_32KernelTmaWarpSpecializedPingpongEEENS5_IJNSA_ILi64EEENSA_ILi128EEESG_EEENS_12float_e5m2_tENS5_IJlSB_lEEESI_SJ_NS4_8TiledMMAINS4_8MMA_AtomIJNS4_4SM904GMMA31MMA_64x128x32_F32E5M2E5M2_SS_TNILNSN_7ScaleInE1ELSP_1EEEEEENS4_6LayoutISC_NS5_IJNSA_ILi0EEEST_ST_EEEEENS5_IJNS4_10UnderscoreESW_SW_EEEEENS4_13SM90_TMA_LOADENS4_14ComposedLayoutINS4_7SwizzleILi3ELi4ELi3EEENS4_18smem_ptr_flag_bitsILi8EEENSS_INS5_IJNSA_ILi8EEESG_EEENS5_IJSG_SB_EEEEEEEvNS4_8identityESZ_S19_vS1A_EENS_8epilogue10collective6detail29Sm90TmaWarpSpecializedAdapterINS1D_15DefaultEpilogueISI_SJ_SJ_NS1C_6thread17LinearCombinationISI_Li1EffLNS1H_9ScaleType4KindE0ELNS_15FloatRoundStyleE2ESI_EENS1_15EpilogueDefaultEEEEEvvEEEEvNT_6ParamsE,@function
        .size           _ZN7cutlass13device_kernelINS_4gemm6kernel13GemmUniversalIN4cute5tupleIJiiiiEEENS1_10collective13CollectiveMmaINS1_37MainloopSm90TmaGmmaWarpSpecializedFP8ILi3ENS5_IJNS4_1CILi1EEESB_SB_EEENS1_32KernelTmaWarpSpecializedPingpongEEENS5_IJNSA_ILi64EEENSA_ILi128EEESG_EEENS_12float_e5m2_tENS5_IJlSB_lEEESI_SJ_NS4_8TiledMMAINS4_8MMA_AtomIJNS4_4SM904GMMA31MMA_64x128x32_F32E5M2E5M2_SS_TNILNSN_7ScaleInE1ELSP_1EEEEEENS4_6LayoutISC_NS5_IJNSA_ILi0EEEST_ST_EEEEENS5_IJNS4_10UnderscoreESW_SW_EEEEENS4_13SM90_TMA_LOADENS4_14ComposedLayoutINS4_7SwizzleILi3ELi4ELi3EEENS4_18smem_ptr_flag_bitsILi8EEENSS_INS5_IJNSA_ILi8EEESG_EEENS5_IJSG_SB_EEEEEEEvNS4_8identityESZ_S19_vS1A_EENS_8epilogue10collective6detail29Sm90TmaWarpSpecializedAdapterINS1D_15DefaultEpilogueISI_SJ_SJ_NS1C_6thread17LinearCombinationISI_Li1EffLNS1H_9ScaleType4KindE0ELNS_15FloatRoundStyleE2ESI_EENS1_15EpilogueDefaultEEEEEvvEEEEvNT_6ParamsE,(.L_x_202 - _ZN7cutlass13device_kernelINS_4gemm6kernel13GemmUniversalIN4cute5tupleIJiiiiEEENS1_10collective13CollectiveMmaINS1_37MainloopSm90TmaGmmaWarpSpecializedFP8ILi3ENS5_IJNS4_1CILi1EEESB_SB_EEENS1_32KernelTmaWarpSpecializedPingpongEEENS5_IJNSA_ILi64EEENSA_ILi128EEESG_EEENS_12float_e5m2_tENS5_IJlSB_lEEESI_SJ_NS4_8TiledMMAINS4_8MMA_AtomIJNS4_4SM904GMMA31MMA_64x128x32_F32E5M2E5M2_SS_TNILNSN_7ScaleInE1ELSP_1EEEEEENS4_6LayoutISC_NS5_IJNSA_ILi0EEEST_ST_EEEEENS5_IJNS4_10UnderscoreESW_SW_EEEEENS4_13SM90_TMA_LOADENS4_14ComposedLayoutINS4_7SwizzleILi3ELi4ELi3EEENS4_18smem_ptr_flag_bitsILi8EEENSS_INS5_IJNSA_ILi8EEESG_EEENS5_IJSG_SB_EEEEEEEvNS4_8identityESZ_S19_vS1A_EENS_8epilogue10collective6detail29Sm90TmaWarpSpecializedAdapterINS1D_15DefaultEpilogueISI_SJ_SJ_NS1C_6thread17LinearCombinationISI_Li1EffLNS1H_9ScaleType4KindE0ELNS_15FloatRoundStyleE2ESI_EENS1_15EpilogueDefaultEEEEEvvEEEEvNT_6ParamsE)
        .other          _ZN7cutlass13device_kernelINS_4gemm6kernel13GemmUniversalIN4cute5tupleIJiiiiEEENS1_10collective13CollectiveMmaINS1_37MainloopSm90TmaGmmaWarpSpecializedFP8ILi3ENS5_IJNS4_1CILi1EEESB_SB_EEENS1_32KernelTmaWarpSpecializedPingpongEEENS5_IJNSA_ILi64EEENSA_ILi128EEESG_EEENS_12float_e5m2_tENS5_IJlSB_lEEESI_SJ_NS4_8TiledMMAINS4_8MMA_AtomIJNS4_4SM904GMMA31MMA_64x128x32_F32E5M2E5M2_SS_TNILNSN_7ScaleInE1ELSP_1EEEEEENS4_6LayoutISC_NS5_IJNSA_ILi0EEEST_ST_EEEEENS5_IJNS4_10UnderscoreESW_SW_EEEEENS4_13SM90_TMA_LOADENS4_14ComposedLayoutINS4_7SwizzleILi3ELi4ELi3EEENS4_18smem_ptr_flag_bitsILi8EEENSS_INS5_IJNSA_ILi8EEESG_EEENS5_IJSG_SB_EEEEEEEvNS4_8identityESZ_S19_vS1A_EENS_8epilogue10collective6detail29Sm90TmaWarpSpecializedAdapterINS1D_15DefaultEpilogueISI_SJ_SJ_NS1C_6thread17LinearCombinationISI_Li1EffLNS1H_9ScaleType4KindE0ELNS_15FloatRoundStyleE2ESI_EENS1_15EpilogueDefaultEEEEEvvEEEEvNT_6ParamsE,@"STO_CUDA_ENTRY STV_DEFAULT"
_ZN7cutlass13device_kernelINS_4gemm6kernel13GemmUniversalIN4cute5tupleIJiiiiEEENS1_10collective13CollectiveMmaINS1_37MainloopSm90TmaGmmaWarpSpecializedFP8ILi3ENS5_IJNS4_1CILi1EEESB_SB_EEENS1_32KernelTmaWarpSpecializedPingpongEEENS5_IJNSA_ILi64EEENSA_ILi128EEESG_EEENS_12float_e5m2_tENS5_IJlSB_lEEESI_SJ_NS4_8TiledMMAINS4_8MMA_AtomIJNS4_4SM904GMMA31MMA_64x128x32_F32E5M2E5M2_SS_TNILNSN_7ScaleInE1ELSP_1EEEEEENS4_6LayoutISC_NS5_IJNSA_ILi0EEEST_ST_EEEEENS5_IJNS4_10UnderscoreESW_SW_EEEEENS4_13SM90_TMA_LOADENS4_14ComposedLayoutINS4_7SwizzleILi3ELi4ELi3EEENS4_18smem_ptr_flag_bitsILi8EEENSS_INS5_IJNSA_ILi8EEESG_EEENS5_IJSG_SB_EEEEEEEvNS4_8identityESZ_S19_vS1A_EENS_8epilogue10collective6detail29Sm90TmaWarpSpecializedAdapterINS1D_15DefaultEpilogueISI_SJ_SJ_NS1C_6thread17LinearCombinationISI_Li1EffLNS1H_9ScaleType4KindE0ELNS_15FloatRoundStyleE2ESI_EENS1_15EpilogueDefaultEEEEEvvEEEEvNT_6ParamsE:
[----:B------:R-:W-:Y:S01]  /*0000*/  LDC R1, c[0x0][0x28] ;  /* 0x00000a00ff017b82 */ /* 0x000fe20000000800 */
[----:B------:R-:W0:Y:S01]  /*0010*/  S2R R13, SR_TID.X ;  /* 0x00000000000d7919 */ /* 0x000e220000002100 */
[----:B------:R-:W-:Y:S01]  /*0020*/  ELECT P0, URZ, PT ;  /* 0x00000000003f782f */ /* 0x000fe20003800000 */
[----:B------:R-:W-:Y:S01]  /*0030*/  BSSY B0, `(.L_x_0) ;  /* 0x000000f000007945 */ /* 0x000fe20003800000 */
[--C-:B0-----:R-:W-:Y:S02]  /*0040*/  SHF.R.U32.HI R0, RZ, 0x5, R13.reuse ;  /* 0x00000005ff007819 */ /* 0x101fe4000001160d */
[----:B------:R-:W-:-:S03]  /*0050*/  SHF.R.U32.HI R4, RZ, 0x7, R13 ;  /* 0x00000007ff047819 */ /* 0x000fc6000001160d */
[----:B------:R-:W0:Y:S04]  /*0060*/  SHFL.IDX PT, R2, R0, RZ, 0x1f ;  /* 0x00001fff00027589 */ /* 0x000e2800000e0000 */
[----:B------:R1:W2:Y:S01]  /*0070*/  SHFL.IDX PT, R5, R4, RZ, 0x1f ;  /* 0x00001fff04057589 */ /* 0x0002a200000e0000 */
[----:B0-----:R-:W-:-:S13]  /*0080*/  ISETP.NE.OR P0, PT, R2, RZ, !P0 ;  /* 0x000000ff0200720c */ /* 0x001fda0004705670 */
[----:B-12---:R-:W-:Y:S05]  /*0090*/  @P0 BRA `(.L_x_1) ;  /* 0x0000000000200947 */ /* 0x006fea0003800000 */
[----:B------:R-:W-:Y:S02]  /*00a0*/  ULDC.64 UR4, c[0x0][0x198] ;  /* 0x0000660000047ab9 */ /* 0x000fe40000000a00 */
[----:B------:R-:W-:Y:S02]  /*00b0*/  UIADD3 UR6, UP0, UR4, 0xf0, URZ ;  /* 0x000000f004067890 */ /* 0x000fe4000ff1e03f */
[----:B------:R-:W-:Y:S02]  /*00c0*/  UIADD3 UR4, UP1, UR4, 0x1f0, URZ ;  /* 0x000001f004047890 */ /* 0x000fe4000ff3e03f */
[----:B------:R-:W-:Y:S02]  /*00d0*/  UIADD3.X UR7, URZ, UR5, URZ, UP0, !UPT ;  /* 0x000000053f077290 */ /* 0x000fe400087fe43f */
[----:B------:R-:W-:-:S07]  /*00e0*/  UIADD3.X UR5, URZ, UR5, URZ, UP1, !UPT ;  /* 0x000000053f057290 */ /* 0x000fce0008ffe43f */
[----:B------:R0:W-:Y:S02]  /*00f0*/  UTMACCTL.PF [UR6] ;  /* 0x00000000060079b9 */ /* 0x0001e40008040000 */
[----:B------:R0:W-:Y:S02]  /*0100*/  UTMACCTL.PF [UR4] ;  /* 0x00000000040079b9 */ /* 0x0001e40008040000 */
[----:B0-----:R-:W-:Y:S01]  /*0110*/  NOP ;  /* 0x0000000000007918 */ /* 0x001fe20000000000 */
.L_x_1:
[----:B------:R-:W-:Y:S05]  /*0120*/  BSYNC B0 ;  /* 0x0000000000007941 */ /* 0x000fea0003800000 */
.L_x_0:
[----:B------:R-:W0:Y:S02]  /*0130*/  SHFL.IDX PT, R3, R0, RZ, 0x1f ;  /* 0x00001fff00037589 */ /* 0x000e2400000e0000 */
[----:B0-----:R-:W-:-:S13]  /*0140*/  ISETP.NE.AND P0, PT, R3, RZ, PT ;  /* 0x000000ff0300720c */ /* 0x001fda0003f05270 */
[----:B------:R-:W-:Y:S05]  /*0150*/  @P0 BRA `(.L_x_2) ;  /* 0x0000000000500947 */ /* 0x000fea0003800000 */
[----:B------:R-:W0:Y:S01]  /*0160*/  S2UR UR8, SR_CgaCtaId ;  /* 0x00000000000879c3 */ /* 0x000e220000008800 */
[----:B------:R-:W-:Y:S01]  /*0170*/  UMOV UR4, 0x400 ;  /* 0x0000040000047882 */ /* 0x000fe20000000000 */
[----:B------:R-:W-:Y:S01]  /*0180*/  UMOV UR5, 0x1 ;  /* 0x0000000100057882 */ /* 0x000fe20000000000 */
[----:B------:R-:W-:Y:S01]  /*0190*/  UMOV UR6, 0x80 ;  /* 0x0000008000067882 */ /* 0x000fe20000000000 */
[----:B------:R-:W-:Y:S01]  /*01a0*/  ELECT P0, URZ, PT ;  /* 0x00000000003f782f */ /* 0x000fe20003800000 */
[----:B------:R-:W-:-:S04]  /*01b0*/  UIADD3 UR6, -UR6, 0x100000, URZ ;  /* 0x0010000006067890 */ /* 0x000fc8000fffe13f */
[----:B------:R-:W-:Y:S02]  /*01c0*/  USHF.L.U32 UR7, UR6, 0xb, URZ ;  /* 0x0000000b06077899 */ /* 0x000fe4000800063f */
[----:B------:R-:W-:Y:S02]  /*01d0*/  USHF.L.U32 UR6, UR6, 0x1, URZ ;  /* 0x0000000106067899 */ /* 0x000fe4000800063f */
[----:B0-----:R-:W-:Y:S02]  /*01e0*/  ULEA UR8, UR8, UR4, 0x18 ;  /* 0x0000000408087291 */ /* 0x001fe4000f8ec03f */
[----:B------:R-:W-:-:S04]  /*01f0*/  UIADD3 UR4, -UR5, 0x100000, URZ ;  /* 0x0010000005047890 */ /* 0x000fc8000fffe13f */
[----:B------:R-:W-:Y:S02]  /*0200*/  USHF.L.U32 UR5, UR4, 0xb, URZ ;  /* 0x0000000b04057899 */ /* 0x000fe4000800063f */
[----:B------:R-:W-:Y:S01]  /*0210*/  USHF.L.U32 UR4, UR4, 0x1, URZ ;  /* 0x0000000104047899 */ /* 0x000fe2000800063f */
[----:B------:R-:W0:Y:S11]  /*0220*/  FENCE.VIEW.ASYNC.S ;  /* 0x00000000000073c6 */ /* 0x000e360000000000 */
[----:B0-----:R0:W1:Y:S01]  /*0230*/  SYNCS.EXCH.64 URZ, [UR8], UR4 ;  /* 0x00000004083f75b2 */ /* 0x0010620008000100 */
[----:B------:R0:W2:Y:S01]  /*0240*/  SYNCS.EXCH.64 URZ, [UR8+0x18], UR6 ;  /* 0x00001806083f75b2 */ /* 0x0000a20008000100 */
[----:B------:R0:W3:Y:S01]  /*0250*/  SYNCS.EXCH.64 URZ, [UR8+0x8], UR4 ;  /* 0x00000804083f75b2 */ /* 0x0000e20008000100 */
[----:B------:R0:W4:Y:S01]  /*0260*/  SYNCS.EXCH.64 URZ, [UR8+0x20], UR6 ;  /* 0x00002006083f75b2 */ /* 0x0001220008000100 */
[----:B------:R0:W0:Y:S01]  /*0270*/  SYNCS.EXCH.64 URZ, [UR8+0x10], UR4 ;  /* 0x00001004083f75b2 */ /* 0x0000220008000100 */
[----:B------:R0:W0:Y:S01]  /*0280*/  SYNCS.EXCH.64 URZ, [UR8+0x28], UR6 ;  /* 0x00002806083f75b2 */ /* 0x0000220008000100 */
[----:B------:R-:W-:Y:S01]  /*0290*/  NOP ;  /* 0x0000000000007918 */ /* 0x000fe20000000000 */
.L_x_2:
[----:B------:R-:W5:Y:S01]  /*02a0*/  SHFL.IDX PT, R6, R0, RZ, 0x1f ;  /* 0x00001fff00067589 */ /* 0x000f6200000e0000 */
[----:B------:R-:W-:Y:S01]  /*02b0*/  ELECT P0, URZ, PT ;  /* 0x00000000003f782f */ /* 0x000fe20003800000 */
[----:B------:R-:W-:Y:S01]  /*02c0*/  NOP ;  /* 0x0000000000007918 */ /* 0x000fe20000000000 */
[----:B------:R-:W-:Y:S01]  /*02d0*/  ELECT P1, URZ, PT ;  /* 0x00000000003f782f */ /* 0x000fe20003820000 */
[----:B------:R1:W2:Y:S01]  /*02e0*/  SHFL.IDX PT, R3, R0, RZ, 0x1f ;  /* 0x00001fff00037589 */ /* 0x0002a200000e0000 */
[----:B0-----:R-:W-:Y:S01]  /*02f0*/  UMOV UR4, 0x20 ;  /* 0x0000002000047882 */ /* 0x001fe20000000000 */
[----:B------:R-:W-:Y:S01]  /*0300*/  UMOV UR11, 0x80 ;  /* 0x00000080000b7882 */ /* 0x000fe20000000000 */
[----:B------:R-:W-:Y:S01]  /*0310*/  ULDC.64 UR12, c[0x0][0x598] ;  /* 0x00016600000c7ab9 */ /* 0x000fe20000000a00 */
[----:B------:R-:W0:Y:S01]  /*0320*/  SHFL.IDX PT, R4, R4, RZ, 0x1f ;  /* 0x00001fff04047589 */ /* 0x000e2200000e0000 */
[----:B------:R-:W-:Y:S01]  /*0330*/  NOP ;  /* 0x0000000000007918 */ /* 0x000fe20000000000 */
[----:B------:R-:W-:Y:S01]  /*0340*/  VIADD R33, R5, 0xffffffff ;  /* 0xffffffff05217836 */ /* 0x000fe20000000000 */
[----:B------:R-:W-:Y:S01]  /*0350*/  ULDC.64 UR14, c[0x0][0x208] ;  /* 0x00008200000e7ab9 */ /* 0x000fe20000000a00 */
[----:B-1----:R-:W-:-:S02]  /*0360*/  SHF.R.S32.HI R0, RZ, 0x1f, R13 ;  /* 0x0000001fff007819 */ /* 0x002fc4000001140d */
[----:B------:R-:W-:Y:S02]  /*0370*/  ISETP.NE.AND P3, PT, R5, RZ, PT ;  /* 0x000000ff0500720c */ /* 0x000fe40003f65270 */
[----:B------:R-:W-:Y:S02]  /*0380*/  LEA.HI R0, R0, R13, RZ, 0x7 ;  /* 0x0000000d00007211 */ /* 0x000fe400078f38ff */
[----:B------:R-:W-:Y:S02]  /*0390*/  ISETP.GE.U32.AND P2, PT, R33, 0x2, PT ;  /* 0x000000022100780c */ /* 0x000fe40003f46070 */
[----:B------:R-:W-:Y:S02]  /*03a0*/  LOP3.LUT R0, R0, 0xffffff80, RZ, 0xc0, !PT ;  /* 0xffffff8000007812 */ /* 0x000fe400078ec0ff */
[----:B-----5:R-:W-:-:S03]  /*03b0*/  ISETP.NE.OR P0, PT, R6, RZ, !P0 ;  /* 0x000000ff0600720c */ /* 0x020fc60004705670 */
[----:B------:R-:W-:Y:S01]  /*03c0*/  IMAD.IADD R11, R13, 0x1, -R0 ;  /* 0x000000010d0b7824 */ /* 0x000fe200078e0a00 */
[----:B--2---:R-:W-:Y:S02]  /*03d0*/  ISETP.NE.OR P1, PT, R3, RZ, !P1 ;  /* 0x000000ff0300720c */ /* 0x004fe40004f25670 */
[----:B------:R-:W-:-:S04]  /*03e0*/  SHF.R.S32.HI R3, RZ, 0x1f, R2 ;  /* 0x0000001fff037819 */ /* 0x000fc80000011402 */
[----:B------:R-:W-:-:S03]  /*03f0*/  LEA.HI R3, R3, R2, RZ, 0x2 ;  /* 0x0000000203037211 */ /* 0x000fc600078f10ff */
[----:B------:R-:W-:Y:S01]  /*0400*/  VOTEU.ALL UP0, P0 ;  /* 0x00000000003f7886 */ /* 0x000fe20000000000 */
[----:B------:R-:W-:-:S03]  /*0410*/  LOP3.LUT R3, R3, 0xfffffffc, RZ, 0xc0, !PT ;  /* 0xfffffffc03037812 */ /* 0x000fc600078ec0ff */
[----:B------:R-:W-:Y:S01]  /*0420*/  VOTEU.ALL UP1, P1 ;  /* 0x00000000003f7886 */ /* 0x000fe20000820000 */
[----:B------:R-:W1:Y:S01]  /*0430*/  @!UP0 S2UR UR7, SR_CgaCtaId ;  /* 0x00000000000789c3 */ /* 0x000e620000008800 */
[----:B------:R-:W-:Y:S01]  /*0440*/  @!UP0 UMOV UR6, 0x400 ;  /* 0x0000040000068882 */ /* 0x000fe20000000000 */
[----:B------:R-:W-:-:S04]  /*0450*/  @!UP0 UIADD3 UR4, -UR4, 0x100000, URZ ;  /* 0x0010000004048890 */ /* 0x000fc8000fffe13f */
[----:B------:R-:W-:Y:S02]  /*0460*/  @!UP0 USHF.L.U32 UR5, UR4, 0xb, URZ ;  /* 0x0000000b04058899 */ /* 0x000fe4000800063f */
[----:B------:R-:W-:Y:S01]  /*0470*/  @!UP0 USHF.L.U32 UR4, UR4, 0x1, URZ ;  /* 0x0000000104048899 */ /* 0x000fe2000800063f */
[----:B------:R-:W-:Y:S01]  /*0480*/  IMAD.IADD R20, R2, 0x1, -R3 ;  /* 0x0000000102147824 */ /* 0x000fe200078e0a03 */
[----:B------:R-:W-:Y:S01]  /*0490*/  @!UP1 UMOV UR9, 0x400 ;  /* 0x0000040000099882 */ /* 0x000fe20000000000 */
[----:B------:R-:W-:Y:S01]  /*04a0*/  VOTEU.ALL UP2, P1 ;  /* 0x00000000003f7886 */ /* 0x000fe20000840000 */
[----:B------:R-:W-:Y:S01]  /*04b0*/  VOTEU.ALL UP3, P1 ;  /* 0x00000000003f7886 */ /* 0x000fe20000860000 */
[----:B------:R-:W-:Y:S01]  /*04c0*/  VOTEU.ALL UP4, P1 ;  /* 0x00000000003f7886 */ /* 0x000fe20000880000 */
[----:B------:R-:W2:Y:S01]  /*04d0*/  @!UP1 S2UR UR10, SR_CgaCtaId ;  /* 0x00000000000a99c3 */ /* 0x000ea20000008800 */
[----:B------:R-:W-:Y:S01]  /*04e0*/  VOTEU.ALL UP5, P1 ;  /* 0x00000000003f7886 */ /* 0x000fe200008a0000 */
[----:B------:R-:W-:-:S04]  /*04f0*/  ISETP.NE.U32.AND P1, PT, RZ, UR12, PT ;  /* 0x0000000cff007c0c */ /* 0x000fc8000bf25070 */
[----:B------:R-:W-:Y:S01]  /*0500*/  ISETP.NE.AND.EX P1, PT, RZ, UR13, PT, P1 ;  /* 0x0000000dff007c0c */ /* 0x000fe2000bf25310 */
[----:B-1----:R-:W-:Y:S02]  /*0510*/  @!UP0 ULEA UR8, UR7, UR6, 0x18 ;  /* 0x0000000607088291 */ /* 0x002fe4000f8ec03f */
[----:B------:R-:W-:-:S04]  /*0520*/  @!UP1 UIADD3 UR6, -UR11, 0x100000, URZ ;  /* 0x001000000b069890 */ /* 0x000fc8000fffe13f */
[----:B------:R-:W-:Y:S02]  /*0530*/  @!UP1 USHF.L.U32 UR7, UR6, 0xb, URZ ;  /* 0x0000000b06079899 */ /* 0x000fe4000800063f */
[----:B------:R-:W-:Y:S01]  /*0540*/  @!UP1 USHF.L.U32 UR6, UR6, 0x1, URZ ;  /* 0x0000000106069899 */ /* 0x000fe2000800063f */
[----:B0-----:R-:W-:Y:S01]  /*0550*/  R2UR UR11, R4 ;  /* 0x00000000040b72ca */ /* 0x001fe200000e0000 */
[----:B------:R-:W-:Y:S01]  /*0560*/  VOTEU.ALL UP0, P0 ;  /* 0x00000000003f7886 */ /* 0x000fe20000000000 */
[----:B--2---:R-:W-:Y:S01]  /*0570*/  @!UP1 ULEA UR9, UR10, UR9, 0x18 ;  /* 0x000000090a099291 */ /* 0x004fe2000f8ec03f */
[----:B------:R-:W-:Y:S01]  /*0580*/  VOTEU.ALL UP1, P0 ;  /* 0x00000000003f7886 */ /* 0x000fe20000020000 */
[C---:B------:R-:W-:Y:S01]  /*0590*/  ISETP.NE.AND P0, PT, R20.reuse, 0x3, PT ;  /* 0x000000031400780c */ /* 0x040fe20003f05270 */
[----:B------:R-:W0:Y:S02]  /*05a0*/  FENCE.VIEW.ASYNC.S ;  /* 0x00000000000073c6 */ /* 0x000e240000000000 */
[----:B0-----:R0:W3:Y:S01]  /*05b0*/  @!UP0 SYNCS.EXCH.64 URZ, [UR8+0x60], UR4 ;  /* 0x00006004083f85b2 */ /* 0x0010e20008000100 */
[----:B------:R-:W-:-:S04]  /*05c0*/  ISETP.EQ.OR P0, PT, R20, RZ, !P0 ;  /* 0x000000ff1400720c */ /* 0x000fc80004702670 */
[----:B------:R-:W-:-:S04]  /*05d0*/  ISETP.EQ.AND P0, PT, R5, RZ, P0 ;  /* 0x000000ff0500720c */ /* 0x000fc80000702270 */
[----:B------:R-:W-:-:S04]  /*05e0*/  SEL R7, RZ, 0x1, !P0 ;  /* 0x00000001ff077807 */ /* 0x000fc80004000000 */
[----:B------:R-:W-:Y:S01]  /*05f0*/  SEL R7, R7, 0x2, P2 ;  /* 0x0000000207077807 */ /* 0x000fe20001000000 */
[----:B------:R0:W3:Y:S01]  /*0600*/  @!UP1 SYNCS.EXCH.64 URZ, [UR8+0x68], UR4 ;  /* 0x00006804083f95b2 */ /* 0x0000e20008000100 */
[----:B------:R-:W-:Y:S01]  /*0610*/  NOP ;  /* 0x0000000000007918 */ /* 0x000fe20000000000 */
[----:B------:R0:W3:Y:S01]  /*0620*/  @!UP2 SYNCS.EXCH.64 URZ, [UR9+0x40], UR6 ;  /* 0x00004006093fa5b2 */ /* 0x0000e20008000100 */
[----:B------:R0:W3:Y:S01]  /*0630*/  @!UP3 SYNCS.EXCH.64 URZ, [UR9+0x48], UR6 ;  /* 0x00004806093fb5b2 */ /* 0x0000e20008000100 */
[----:B------:R0:W3:Y:S01]  /*0640*/  @!UP4 SYNCS.EXCH.64 URZ, [UR9+0x50], UR6 ;  /* 0x00005006093fc5b2 */ /* 0x0000e20008000100 */
[----:B------:R0:W3:Y:S01]  /*0650*/  @!UP5 SYNCS.EXCH.64 URZ, [UR9+0x58], UR6 ;  /* 0x00005806093fd5b2 */ /* 0x0000e20008000100 */
[----:B------:R-:W-:Y:S01]  /*0660*/  NOP ;  /* 0x0000000000007918 */ /* 0x000fe20000000000 */
[----:B---34-:R-:W-:Y:S06]  /*0670*/  BAR.SYNC.DEFER_BLOCKING 0x0 ;  /* 0x0000000000007b1d */ /* 0x018fec0000010000 */
[----:B0-----:R-:W-:Y:S05]  /*0680*/  @!P1 BRA `(.L_x_3) ;  /* 0x00000000001c9947 */ /* 0x001fea0003800000 */
[----:B------:R-:W0:Y:S02]  /*0690*/  LDC.64 R2, c[0x0][0x598] ;  /* 0x00016600ff027b82 */ /* 0x000e240000000a00 */
[----:B0-----:R-:W2:Y:S02]  /*06a0*/  LDG.E.64 R2, desc[UR14][R2.64] ;  /* 0x0000000e02027981 */ /* 0x001ea4000c1e1b00 */
[----:B--2---:R-:W-:-:S04]  /*06b0*/  ISETP.NE.U32.AND P0, PT, R2, RZ, PT ;  /* 0x000000ff0200720c */ /* 0x004fc80003f05070 */
[----:B------:R-:W-:-:S13]  /*06c0*/  ISETP.NE.AND.EX P0, PT, R3, RZ, PT, P0 ;  /* 0x000000ff0300720c */ /* 0x000fda0003f05300 */
[----:B------:R-:W-:Y:S05]  /*06d0*/  @!P0 BRA `(.L_x_3) ;  /* 0x0000000000088947 */ /* 0x000fea0003800000 */
[----:B------:R2:W5:Y:S01]  /*06e0*/  LD.E R10, desc[UR14][R2.64] ;  /* 0x0000000e020a7980 */ /* 0x000562000c101900 */
[----:B------:R-:W-:Y:S05]  /*06f0*/  BRA `(.L_x_4) ;  /* 0x0000000000207947 */ /* 0x000fea0003800000 */
.L_x_3:
[----:B------:R-:W-:Y:S02]  /*0700*/  ULDC.64 UR4, c[0x0][0x588] ;  /* 0x0001620000047ab9 */ /* 0x000fe40000000a00 */
[----:B------:R-:W-:-:S04]  /*0710*/  ISETP.NE.U32.AND P0, PT, RZ, UR4, PT ;  /* 0x00000004ff007c0c */ /* 0x000fc8000bf05070 */
[----:B------:R-:W-:-:S13]  /*0720*/  ISETP.NE.AND.EX P0, PT, RZ, UR5, PT, P0 ;  /* 0x00000005ff007c0c */ /* 0x000fda000bf05300 */
[----:B------:R-:W-:Y:S05]  /*0730*/  @!P0 BRA `(.L_x_5) ;  /* 0x00000000000c8947 */ /* 0x000fea0003800000 */
[----:B------:R-:W0:Y:S02]  /*0740*/  LDC.64 R2, c[0x0][0x588] ;  /* 0x00016200ff027b82 */ /* 0x000e240000000a00 */
[----:B0-----:R1:W5:Y:S01]  /*0750*/  LDG.E R10, desc[UR14][R2.64] ;  /* 0x0000000e020a7981 */ /* 0x001362000c1e1900 */
[----:B------:R-:W-:Y:S05]  /*0760*/  BRA `(.L_x_4) ;  /* 0x0000000000047947 */ /* 0x000fea0003800000 */
.L_x_5:
[----:B------:R-:W0:Y:S02]  /*0770*/  LDC R10, c[0x0][0x580] ;  /* 0x00016000ff0a7b82 */ /* 0x000e240000000800 */
.L_x_4:
[----:B------:R-:W-:Y:S02]  /*0780*/  ULDC.64 UR4, c[0x0][0x5a0] ;  /* 0x0001680000047ab9 */ /* 0x000fe40000000a00 */
[----:B------:R-:W-:-:S04]  /*0790*/  ISETP.NE.U32.AND P0, PT, RZ, UR4, PT ;  /* 0x00000004ff007c0c */ /* 0x000fc8000bf05070 */
[----:B------:R-:W-:-:S13]  /*07a0*/  ISETP.NE.AND.EX P0, PT, RZ, UR5, PT, P0 ;  /* 0x00000005ff007c0c */ /* 0x000fda000bf05300 */
[----:B------:R-:W-:Y:S05]  /*07b0*/  @!P0 BRA `(.L_x_6) ;  /* 0x00000000001c8947 */ /* 0x000fea0003800000 */
[----:B-12---:R-:W1:Y:S02]  /*07c0*/  LDC.64 R2, c[0x0][0x5a0] ;  /* 0x00016800ff027b82 */ /* 0x006e640000000a00 */
[----:B-1----:R-:W2:Y:S02]  /*07d0*/  LDG.E.64 R2, desc[UR14][R2.64] ;  /* 0x0000000e02027981 */ /* 0x002ea4000c1e1b00 */
[----:B--2---:R-:W-:-:S04]  /*07e0*/  ISETP.NE.U32.AND P0, PT, R2, RZ, PT ;  /* 0x000000ff0200720c */ /* 0x004fc80003f05070 */
[----:B------:R-:W-:-:S13]  /*07f0*/  ISETP.NE.AND.EX P0, PT, R3, RZ, PT, P0 ;  /* 0x000000ff0300720c */ /* 0x000fda0003f05300 */
[----:B------:R-:W-:Y:S05]  /*0800*/  @!P0 BRA `(.L_x_6) ;  /* 0x0000000000088947 */ /* 0x000fea0003800000 */
[----:B------:R1:W5:Y:S01]  /*0810*/  LD.E R12, desc[UR14][R2.64] ;  /* 0x0000000e020c7980 */ /* 0x000362000c101900 */
[----:B------:R-:W-:Y:S05]  /*0820*/  BRA `(.L_x_7) ;  /* 0x0000000000207947 */ /* 0x000fea0003800000 */
.L_x_6:
[----:B------:R-:W-:Y:S02]  /*0830*/  ULDC.64 UR4, c[0x0][0x590] ;  /* 0x0001640000047ab9 */ /* 0x000fe40000000a00 */
[----:B------:R-:W-:-:S04]  /*0840*/  ISETP.NE.U32.AND P0, PT, RZ, UR4, PT ;  /* 0x00000004ff007c0c */ /* 0x000fc8000bf05070 */
[----:B------:R-:W-:-:S13]  /*0850*/  ISETP.NE.AND.EX P0, PT, RZ, UR5, PT, P0 ;  /* 0x00000005ff007c0c */ /* 0x000fda000bf05300 */
[----:B------:R-:W-:Y:S05]  /*0860*/  @!P0 BRA `(.L_x_8) ;  /* 0x00000000000c8947 */ /* 0x000fea0003800000 */
[----:B-12---:R-:W1:Y:S02]  /*0870*/  LDC.64 R2, c[0x0][0x590] ;  /* 0x00016400ff027b82 */ /* 0x006e640000000a00 */
[----:B-1----:R4:W5:Y:S01]  /*0880*/  LDG.E R12, desc[UR14][R2.64] ;  /* 0x0000000e020c7981 */ /* 0x002962000c1e1900 */
[----:B------:R-:W-:Y:S05]  /*0890*/  BRA `(.L_x_7) ;  /* 0x0000000000047947 */ /* 0x000fea0003800000 */
.L_x_8:
[----:B------:R-:W3:Y:S02]  /*08a0*/  LDC R12, c[0x0][0x584] ;  /* 0x00016100ff0c7b82 */ /* 0x000ee40000000800 */
.L_x_7:
[----:B------:R-:W0:Y:S01]  /*08b0*/  LDC R0, c[0x0][0x65c] ;  /* 0x00019700ff007b82 */ /* 0x000e220000000800 */
[----:B------:R-:W1:Y:S01]  /*08c0*/  S2R R21, SR_CTAID.Y ;  /* 0x0000000000157919 */ /* 0x000e620000002600 */
[----:B------:R-:W-:Y:S01]  /*08d0*/  ULDC UR8, c[0x0][0x28c] ;  /* 0x0000a30000087ab9 */ /* 0x000fe20000000800 */
[----:B------:R-:W-:Y:S01]  /*08e0*/  ISETP.NE.AND P0, PT, R5, 0x2, PT ;  /* 0x000000020500780c */ /* 0x000fe20003f05270 */
[----:B------:R-:W-:Y:S01]  /*08f0*/  UIADD3 UR8, UR8, 0x7f, URZ ;  /* 0x0000007f08087890 */ /* 0x000fe2000fffe03f */
[----:B------:R-:W3:Y:S01]  /*0900*/  S2R R14, SR_CTAID.X ;  /* 0x00000000000e7919 */ /* 0x000ee20000002500 */
[----:B------:R-:W-:Y:S01]  /*0910*/  UMOV UR5, URZ ;  /* 0x0000003f00057c82 */ /* 0x000fe20008000000 */
[----:B------:R-:W-:Y:S01]  /*0920*/  UMOV UR4, URZ ;  /* 0x0000003f00047c82 */ /* 0x000fe20008000000 */
[----:B------:R-:W-:-:S04]  /*0930*/  USHF.R.S32.HI UR9, URZ, 0x1f, UR8 ;  /* 0x0000001f3f097899 */ /* 0x000fc80008011408 */
[----:B------:R-:W-:-:S04]  /*0940*/  ULEA.HI UR9, UR9, UR8, URZ, 0x7 ;  /* 0x0000000809097291 */ /* 0x000fc8000f8f383f */
[----:B------:R-:W-:Y:S01]  /*0950*/  USHF.R.S32.HI UR13, URZ, 0x7, UR9 ;  /* 0x000000073f0d7899 */ /* 0x000fe20008011409 */
[----:B0-----:R-:W-:-:S13]  /*0960*/  ISETP.NE.AND P2, PT, R0, 0x1, PT ;  /* 0x000000010000780c */ /* 0x001fda0003f45270 */
[----:B------:R-:W3:Y:S01]  /*0970*/  @P2 LDC R15, c[0x0][0x10] ;  /* 0x00000400ff0f2b82 */ /* 0x000ee20000000800 */
[----:B-12-4-:R-:W-:Y:S02]  /*0980*/  @P2 IMAD.MOV.U32 R2, RZ, RZ, R21 ;  /* 0x000000ffff022224 */ /* 0x016fe400078e0015 */
[----:B------:R-:W-:Y:S02]  /*0990*/  @P2 IMAD.MOV.U32 R3, RZ, RZ, RZ ;  /* 0x000000ffff032224 */ /* 0x000fe400078e00ff */
[----:B------:R-:W-:-:S03]  /*09a0*/  @P2 IMAD.MOV.U32 R5, RZ, RZ, RZ ;  /* 0x000000ffff052224 */ /* 0x000fc600078e00ff */
[----:B------:R-:W0:Y:S01]  /*09b0*/  @!P2 LDC R9, c[0x0][0xc] ;  /* 0x00000300ff09ab82 */ /* 0x000e220000000800 */
[----:B------:R-:W-:Y:S01]  /*09c0*/  ULDC UR6, c[0x0][0xc] ;  /* 0x0000030000067ab9 */ /* 0x000fe20000000800 */
[----:B------:R-:W-:Y:S02]  /*09d0*/  ULDC UR7, c[0x0][0x10] ;  /* 0x0000040000077ab9 */ /* 0x000fe40000000800 */
[----:B------:R-:W-:-:S04]  /*09e0*/  UIMAD.WIDE.U32 UR6, UR6, UR7, URZ ;  /* 0x00000007060672a5 */ /* 0x000fc8000f8e003f */
[----:B------:R-:W1:Y:S01]  /*09f0*/  LDC R8, c[0x0][0x14] ;  /* 0x00000500ff087b82 */ /* 0x000e620000000800 */
[----:B---3--:R-:W-:-:S04]  /*0a00*/  @P2 IMAD.WIDE.U32 R2, R14, R15, R2 ;  /* 0x0000000f0e022225 */ /* 0x008fc800078e0002 */
[----:B------:R-:W-:Y:S02]  /*0a10*/  IMAD.MOV.U32 R15, RZ, RZ, RZ ;  /* 0x000000ffff0f7224 */ /* 0x000fe400078e00ff */
[----:B------:R-:W-:Y:S02]  /*0a20*/  @P2 IMAD.IADD R3, R3, 0x1, R5 ;  /* 0x0000000103032824 */ /* 0x000fe400078e0205 */
[----:B0-----:R-:W-:-:S04]  /*0a30*/  @!P2 IMAD.WIDE.U32 R4, R9, R21, R14 ;  /* 0x000000150904a225 */ /* 0x001fc800078e000e */
[----:B------:R-:W-:Y:S02]  /*0a40*/  @!P2 IMAD.MOV.U32 R2, RZ, RZ, R4 ;  /* 0x000000ffff02a224 */ /* 0x000fe400078e0004 */
[----:B------:R-:W-:Y:S02]  /*0a50*/  @!P2 IMAD.MOV.U32 R3, RZ, RZ, R5 ;  /* 0x000000ffff03a224 */ /* 0x000fe400078e0005 */
[C---:B-1----:R-:W-:Y:S02]  /*0a60*/  IMAD R17, R8.reuse, UR7, RZ ;  /* 0x0000000708117c24 */ /* 0x042fe4000f8e02ff */
[----:B------:R-:W-:Y:S01]  /*0a70*/  IMAD.WIDE.U32 R8, R8, UR6, RZ ;  /* 0x0000000608087c25 */ /* 0x000fe2000f8e00ff */
[----:B------:R-:W-:-:S03]  /*0a80*/  ULDC.64 UR6, c[0x0][0x650] ;  /* 0x0001940000067ab9 */ /* 0x000fc60000000a00 */
[----:B------:R-:W-:Y:S01]  /*0a90*/  IMAD.IADD R0, R9, 0x1, R17 ;  /* 0x0000000109007824 */ /* 0x000fe200078e0211 */
[----:B------:R-:W-:Y:S06]  /*0aa0*/  @P0 BRA `(.L_x_9) ;  /* 0x0000000000200947 */ /* 0x000fec0003800000 */
[----:B------:R-:W-:Y:S01]  /*0ab0*/  UISETP.GE.U32.AND UP0, UPT, UR13, 0x3, UPT ;  /* 0x000000030d00788c */ /* 0x000fe2000bf06070 */
[----:B------:R-:W-:Y:S01]  /*0ac0*/  IADD3 R2, P0, R2, R8, RZ ;  /* 0x0000000802027210 */ /* 0x000fe20007f1e0ff */
[----:B------:R-:W-:-:S04]  /*0ad0*/  UIMAD.WIDE.U32 UR4, UR13, -0x55555555, URZ ;  /* 0xaaaaaaab0d0478a5 */ /* 0x000fc8000f8e003f */
[----:B------:R-:W-:Y:S01]  /*0ae0*/  USHF.R.U32.HI UR5, URZ, 0x1, UR5 ;  /* 0x000000013f057899 */ /* 0x000fe20008011605 */
[----:B------:R-:W-:Y:S02]  /*0af0*/  IMAD.X R3, R0, 0x1, R3, P0 ;  /* 0x0000000100037824 */ /* 0x000fe400000e0603 */
[----:B------:R-:W-:Y:S02]  /*0b00*/  UMOV UR4, URZ ;  /* 0x0000003f00047c82 */ /* 0x000fe40008000000 */
[----:B------:R-:W-:Y:S02]  /*0b10*/  @UP0 ULOP3.LUT UR4, UR5, 0x1, URZ, 0xc0, !UPT ;  /* 0x0000000105040892 */ /* 0x000fe4000f8ec03f */
[----:B------:R-:W-:-:S12]  /*0b20*/  UIMAD UR5, UR5, -0x3, UR13 ;  /* 0xfffffffd050578a4 */ /* 0x000fd8000f8e020d */
.L_x_9:
[----:B------:R-:W-:Y:S01]  /*0b30*/  ISETP.GE.U32.AND P0, PT, R2, UR6, PT ;  /* 0x0000000602007c0c */ /* 0x000fe2000bf06070 */
[----:B------:R-:W-:Y:S01]  /*0b40*/  IMAD.MOV.U32 R6, RZ, RZ, -0x1 ;  /* 0xffffffffff067424 */ /* 0x000fe200078e00ff */
[----:B------:R-:W-:Y:S01]  /*0b50*/  PRMT R16, RZ, 0x7610, R16 ;  /* 0x00007610ff107816 */ /* 0x000fe20000000010 */
[----:B------:R-:W-:Y:S01]  /*0b60*/  IMAD.MOV.U32 R5, RZ, RZ, -0x1 ;  /* 0xffffffffff057424 */ /* 0x000fe200078e00ff */
[----:B------:R-:W-:Y:S01]  /*0b70*/  ISETP.GE.U32.AND.EX P0, PT, R3, UR7, PT, P0 ;  /* 0x0000000703007c0c */ /* 0x000fe2000bf06100 */
[----:B------:R-:W-:-:S12]  /*0b80*/  IMAD.MOV.U32 R4, RZ, RZ, -0x1 ;  /* 0xffffffffff047424 */ /* 0x000fd800078e00ff */
[----:B------:R-:W-:Y:S05]  /*0b90*/  @P0 BRA `(.L_x_10) ;  /* 0x00000004005c0947 */ /* 0x000fea0003800000 */
[----:B------:R-:W0:Y:S01]  /*0ba0*/  LDC.64 R24, c[0x0][0x628] ;  /* 0x00018a00ff187b82 */ /* 0x000e220000000a00 */
[----:B------:R-:W-:Y:S02]  /*0bb0*/  IMAD.MOV.U32 R4, RZ, RZ, R2 ;  /* 0x000000ffff047224 */ /* 0x000fe400078e0002 */
[----:B------:R-:W-:-:S05]  /*0bc0*/  IMAD.MOV.U32 R5, RZ, RZ, R3 ;  /* 0x000000ffff057224 */ /* 0x000fca00078e0003 */
[----:B------:R-:W1:Y:S08]  /*0bd0*/  LDC R6, c[0x0][0x630] ;  /* 0x00018c00ff067b82 */ /* 0x000e700000000800 */
[----:B------:R-:W2:Y:S01]  /*0be0*/  LDC.64 R26, c[0x0][0x620] ;  /* 0x00018800ff1a7b82 */ /* 0x000ea20000000a00 */
[----:B0-----:R-:W-:-:S04]  /*0bf0*/  ISETP.NE.U32.AND P0, PT, R24, RZ, PT ;  /* 0x000000ff1800720c */ /* 0x001fc80003f05070 */
[----:B------:R-:W-:-:S13]  /*0c00*/  ISETP.NE.AND.EX P0, PT, R25, RZ, PT, P0 ;  /* 0x000000ff1900720c */ /* 0x000fda0003f05300 */
[----:B-12---:R-:W-:Y:S05]  /*0c10*/  @!P0 BRA `(.L_x_11) ;  /* 0x0000000000288947 */ /* 0x006fea0003800000 */
[----:B------:R-:W0:Y:S02]  /*0c20*/  LDC R19, c[0x0][0x634] ;  /* 0x00018d00ff137b82 */ /* 0x000e240000000800 */
[----:B0-----:R-:W-:-:S05]  /*0c30*/  IADD3 R19, P0, R2, R19, RZ ;  /* 0x0000001302137210 */ /* 0x001fca0007f1e0ff */
[----:B------:R-:W-:-:S04]  /*0c40*/  IMAD.X R23, RZ, RZ, R3, P0 ;  /* 0x000000ffff177224 */ /* 0x000fc800000e0603 */
[----:B------:R-:W-:-:S04]  /*0c50*/  IMAD.WIDE.U32 R4, R23, R24, RZ ;  /* 0x0000001817047225 */ /* 0x000fc800078e00ff */
[----:B------:R-:W-:-:S04]  /*0c60*/  IMAD.WIDE.U32 R16, P0, R19, R25, R4 ;  /* 0x0000001913107225 */ /* 0x000fc80007800004 */
[----:B------:R-:W-:-:S04]  /*0c70*/  IMAD.WIDE.U32 R4, R19, R24, RZ ;  /* 0x0000001813047225 */ /* 0x000fc800078e00ff */
[----:B------:R-:W-:Y:S01]  /*0c80*/  IMAD.X R19, RZ, RZ, RZ, P0 ;  /* 0x000000ffff137224 */ /* 0x000fe200000e06ff */
[----:B------:R-:W-:Y:S01]  /*0c90*/  IADD3 RZ, P0, R5, R16, RZ ;  /* 0x0000001005ff7210 */ /* 0x000fe20007f1e0ff */
[----:B------:R-:W-:-:S04]  /*0ca0*/  IMAD.MOV.U32 R18, RZ, RZ, R17 ;  /* 0x000000ffff127224 */ /* 0x000fc800078e0011 */
[----:B------:R-:W-:-:S08]  /*0cb0*/  IMAD.WIDE.U32.X R4, R23, R25, R18, P0 ;  /* 0x0000001917047225 */ /* 0x000fd000000e0412 */
.L_x_11:
[--C-:B------:R-:W-:Y:S01]  /*0cc0*/  SHF.R.U64 R32, R4, R6, R5.reuse ;  /* 0x0000000604207219 */ /* 0x100fe20000001205 */
[----:B------:R-:W0:Y:S01]  /*0cd0*/  LDC.64 R28, c[0x0][0x640] ;  /* 0x00019000ff1c7b82 */ /* 0x000e220000000a00 */
[----:B------:R-:W-:Y:S01]  /*0ce0*/  I2FP.F32.U32 R4, R14 ;  /* 0x0000000e00047245 */ /* 0x000fe20000201000 */
[----:B------:R-:W-:Y:S01]  /*0cf0*/  ULDC UR6, c[0x0][0x150] ;  /* 0x0000540000067ab9 */ /* 0x000fe20000000800 */
[----:B------:R-:W-:Y:S02]  /*0d00*/  SHF.R.U32.HI R5, RZ, R6, R5 ;  /* 0x00000006ff057219 */ /* 0x000fe40000011605 */
[----:B------:R-:W-:Y:S01]  /*0d10*/  IADD3 R17, P0, RZ, -R32, RZ ;  /* 0x80000020ff117210 */ /* 0x000fe20007f1e0ff */
[----:B------:R-:W-:Y:S01]  /*0d20*/  FMUL R6, R4, UR6 ;  /* 0x0000000604067c20 */ /* 0x000fe20008400000 */
[----:B------:R-:W-:Y:S01]  /*0d30*/  ULDC UR6, c[0x0][0x154] ;  /* 0x0000550000067ab9 */ /* 0x000fe20000000800 */
[----:B------:R-:W1:Y:S02]  /*0d40*/  LDC R18, c[0x0][0x618] ;  /* 0x00018600ff127b82 */ /* 0x000e640000000800 */
[----:B------:R-:W-:-:S02]  /*0d50*/  IMAD.X R19, RZ, RZ, ~R5, P0 ;  /* 0x000000ffff137224 */ /* 0x000fc400000e0e05 */
[----:B------:R-:W2:Y:S01]  /*0d60*/  F2I.U32.TRUNC.NTZ R6, R6 ;  /* 0x0000000600067305 */ /* 0x000ea2000020f000 */
[----:B------:R-:W-:-:S03]  /*0d70*/  IMAD.WIDE.U32 R4, R17, R26, R2 ;  /* 0x0000001a11047225 */ /* 0x000fc600078e0002 */
[----:B------:R-:W3:Y:S01]  /*0d80*/  LDC R15, c[0x0][0x144] ;  /* 0x00005100ff0f7b82 */ /* 0x000ee20000000800 */
[----:B------:R-:W-:-:S04]  /*0d90*/  IMAD R16, R19, R26, RZ ;  /* 0x0000001a13107224 */ /* 0x000fc800078e02ff */
[----:B------:R-:W-:-:S03]  /*0da0*/  IMAD R17, R17, R27, R16 ;  /* 0x0000001b11117224 */ /* 0x000fc600078e0210 */
[----:B------:R-:W4:Y:S01]  /*0db0*/  LDC R22, c[0x0][0x608] ;  /* 0x00018200ff167b82 */ /* 0x000f220000000800 */
[----:B------:R-:W-:Y:S01]  /*0dc0*/  IMAD.IADD R17, R5, 0x1, R17 ;  /* 0x0000000105117824 */ /* 0x000fe200078e0211 */
[----:B0-----:R-:W-:Y:S01]  /*0dd0*/  ISETP.NE.U32.AND P0, PT, R28, RZ, PT ;  /* 0x000000ff1c00720c */ /* 0x001fe20003f05070 */
[----:B--2---:R-:W-:-:S03]  /*0de0*/  IMAD.MOV R5, RZ, RZ, -R6 ;  /* 0x000000ffff057224 */ /* 0x004fc600078e0a06 */
[----:B------:R-:W-:Y:S02]  /*0df0*/  ISETP.NE.AND.EX P0, PT, R29, RZ, PT, P0 ;  /* 0x000000ff1d00720c */ /* 0x000fe40003f05300 */
[----:B------:R-:W0:Y:S01]  /*0e00*/  LDC R19, c[0x0][0x658] ;  /* 0x00019600ff137b82 */ /* 0x000e220000000800 */
[-CC-:B-1----:R-:W-:Y:S02]  /*0e10*/  SHF.R.U64 R26, R4, R18.reuse, R17.reuse ;  /* 0x00000012041a7219 */ /* 0x182fe40000001211 */
[----:B------:R-:W-:Y:S02]  /*0e20*/  I2FP.F32.U32 R4, R21 ;  /* 0x0000001500047245 */ /* 0x000fe40000201000 */
[----:B------:R-:W-:Y:S01]  /*0e30*/  SHF.R.U32.HI R17, RZ, R18, R17 ;  /* 0x00000012ff117219 */ /* 0x000fe20000011611 */
[----:B------:R-:W-:Y:S02]  /*0e40*/  IMAD.MOV.U32 R18, RZ, RZ, 0x1 ;  /* 0x00000001ff127424 */ /* 0x000fe400078e00ff */
[----:B------:R-:W1:Y:S01]  /*0e50*/  LDC R24, c[0x0][0x148] ;  /* 0x00005200ff187b82 */ /* 0x000e620000000800 */
[----:B---3--:R-:W-:-:S02]  /*0e60*/  IMAD R6, R15, R5, R14 ;  /* 0x000000050f067224 */ /* 0x008fc400078e020e */
[----:B------:R-:W-:Y:S01]  /*0e70*/  FMUL R5, R4, UR6 ;  /* 0x0000000604057c20 */ /* 0x000fe20008400000 */
[----:B------:R-:W-:-:S04]  /*0e80*/  IMAD.MOV.U32 R4, RZ, RZ, -0x1 ;  /* 0xffffffffff047424 */ /* 0x000fc800078e00ff */
[----:B------:R-:W2:Y:S01]  /*0e90*/  LDC R25, c[0x0][0x600] ;  /* 0x00018000ff197b82 */ /* 0x000ea20000000800 */
[-CC-:B----4-:R-:W-:Y:S02]  /*0ea0*/  SHF.R.U64 R34, R26, R22.reuse, R17.reuse ;  /* 0x000000161a227219 */ /* 0x190fe40000001211 */
[----:B------:R-:W-:Y:S02]  /*0eb0*/  SHF.R.U32.HI R14, RZ, R22, R17 ;  /* 0x00000016ff0e7219 */ /* 0x000fe40000011611 */
[----:B------:R3:W4:Y:S03]  /*0ec0*/  F2I.U32.TRUNC.NTZ R22, R5 ;  /* 0x0000000500167305 */ /* 0x000726000020f000 */
[----:B------:R-:W1:Y:S01]  /*0ed0*/  LDC R27, c[0x0][0x648] ;  /* 0x00019200ff1b7b82 */ /* 0x000e620000000800 */
[-C--:B0-----:R-:W-:Y:S02]  /*0ee0*/  SHF.R.U64 R36, R34, R19.reuse, R14 ;  /* 0x0000001322247219 */ /* 0x081fe4000000120e */
[----:B------:R-:W-:-:S02]  /*0ef0*/  SHF.L.U32 R4, R4, R19, RZ ;  /* 0x0000001304047219 */ /* 0x000fc400000006ff */
[-C--:B------:R-:W-:Y:S02]  /*0f00*/  SHF.R.U32.HI R14, RZ, R19.reuse, R14 ;  /* 0x00000013ff0e7219 */ /* 0x080fe4000001160e */
[----:B------:R-:W-:Y:S01]  /*0f10*/  SHF.L.U32 R18, R18, R19, RZ ;  /* 0x0000001312127219 */ /* 0x000fe200000006ff */
[----:B------:R-:W0:Y:S01]  /*0f20*/  LDC R31, c[0x0][0x638] ;  /* 0x00018e00ff1f7b82 */ /* 0x000e220000000800 */
[----:B------:R-:W-:Y:S01]  /*0f30*/  LOP3.LUT R19, RZ, R4, RZ, 0x33, !PT ;  /* 0x00000004ff137212 */ /* 0x000fe200078e33ff */
[----:B------:R-:W-:Y:S02]  /*0f40*/  IMAD.MOV.U32 R4, RZ, RZ, R36 ;  /* 0x000000ffff047224 */ /* 0x000fe400078e0024 */
[----:B---3--:R-:W-:-:S04]  /*0f50*/  IMAD.MOV.U32 R5, RZ, RZ, R14 ;  /* 0x000000ffff057224 */ /* 0x008fc800078e000e */
[----:B------:R-:W3:Y:S01]  /*0f60*/  LDC R30, c[0x0][0x610] ;  /* 0x00018400ff1e7b82 */ /* 0x000ee20000000800 */
[----:B----4-:R-:W-:Y:S05]  /*0f70*/  @!P0 BRA `(.L_x_12) ;  /* 0x0000000000288947 */ /* 0x010fea0003800000 */
[----:B------:R-:W4:Y:S02]  /*0f80*/  LDC R17, c[0x0][0x64c] ;  /* 0x00019300ff117b82 */ /* 0x000f240000000800 */
[----:B----4-:R-:W-:-:S05]  /*0f90*/  IADD3 R17, P0, R36, R17, RZ ;  /* 0x0000001124117210 */ /* 0x010fca0007f1e0ff */
        /* <DEDUP_REMOVED lines=8> */
.L_x_12:
[----:B-1----:R-:W-:Y:S01]  /*1020*/  SHF.R.U64 R4, R4, R27, R5 ;  /* 0x0000001b04047219 */ /* 0x002fe20000001205 */
[----:B--2---:R-:W-:Y:S01]  /*1030*/  VIADD R5, R25, 0xffffffff ;  /* 0xffffffff19057836 */ /* 0x004fe20000000000 */
[----:B------:R-:W-:Y:S01]  /*1040*/  LOP3.LUT R19, R34, R19, RZ, 0xc0, !PT ;  /* 0x0000001322137212 */ /* 0x000fe200078ec0ff */
[----:B------:R-:W-:Y:S02]  /*1050*/  IMAD.MOV R22, RZ, RZ, -R22 ;  /* 0x000000ffff167224 */ /* 0x000fe400078e0a16 */
[----:B------:R-:W-:Y:S01]  /*1060*/  IMAD.MOV R14, RZ, RZ, -R4 ;  /* 0x000000ffff0e7224 */ /* 0x000fe200078e0a04 */
[----:B------:R-:W-:Y:S01]  /*1070*/  LOP3.LUT R5, R26, R5, RZ, 0xc0, !PT ;  /* 0x000000051a057212 */ /* 0x000fe200078ec0ff */
[----:B------:R-:W-:Y:S02]  /*1080*/  IMAD R19, R18, R4, R19 ;  /* 0x0000000412137224 */ /* 0x000fe400078e0213 */
[----:B------:R-:W-:Y:S02]  /*1090*/  @P2 IMAD R6, R24, R22, R21 ;  /* 0x0000001618062224 */ /* 0x000fe400078e0215 */
[----:B0-----:R-:W-:-:S02]  /*10a0*/  IMAD R4, R14, R31, R36 ;  /* 0x0000001f0e047224 */ /* 0x001fc400078e0224 */
[----:B---3--:R-:W-:Y:S02]  /*10b0*/  IMAD R6, R19, R30, R6 ;  /* 0x0000001e13067224 */ /* 0x008fe400078e0206 */
[----:B------:R-:W-:Y:S02]  /*10c0*/  IMAD R15, R4, R25, R5 ;  /* 0x00000019040f7224 */ /* 0x000fe400078e0205 */
[----:B------:R-:W-:Y:S02]  /*10d0*/  IMAD.MOV.U32 R16, RZ, RZ, 0x1 ;  /* 0x00000001ff107424 */ /* 0x000fe400078e00ff */
[----:B------:R-:W-:Y:S01]  /*10e0*/  IMAD.MOV.U32 R4, RZ, RZ, R32 ;  /* 0x000000ffff047224 */ /* 0x000fe200078e0020 */
[----:B------:R-:W-:Y:S02]  /*10f0*/  SEL R5, R15, R6, !P2 ;  /* 0x000000060f057207 */ /* 0x000fe40005000000 */
[----:B------:R-:W-:-:S07]  /*1100*/  SEL R6, R6, R15, !P2 ;  /* 0x0000000f06067207 */ /* 0x000fce0005000000 */
.L_x_10:
[----:B------:R-:W-:Y:S05]  /*1110*/  @!P3 BRA `(.L_x_13) ;  /* 0x0000006c00b8b947 */ /* 0x000fea0003800000 */
[----:B------:R-:W-:-:S13]  /*1120*/  ISETP.GT.U32.AND P0, PT, R33, 0x1, PT ;  /* 0x000000012100780c */ /* 0x000fda0003f04070 */
[----:B------:R-:W-:Y:S05]  /*1130*/  @P0 EXIT ;  /* 0x000000000000094d */ /* 0x000fea0003800000 */
.L_x_14:
[----:B------:R-:W-:-:S08]  /*1140*/  NOP ;  /* 0x0000000000007918 */ /* 0x000fd00000000000 */
[----:B------:R-:W0:Y:S02]  /*1150*/  USETMAXREG.TRY_ALLOC.CTAPOOL UP0, 0xe8 ;  /* 0x000000e8000079c8 */ /* 0x000e240008000600 */
[----:B0-----:R-:W-:-:S13]  /*1160*/  PLOP3.LUT P0, PT, PT, PT, UP0, 0x80, 0x0 ;  /* 0x000000000000781c */ /* 0x001fda0003f0f008 */
[----:B------:R-:W-:Y:S05]  /*1170*/  @!P0 BRA `(.L_x_14) ;  /* 0xfffffffc00f08947 */ /* 0x000fea000383ffff */
[----:B------:R-:W-:-:S13]  /*1180*/  LOP3.LUT P0, RZ, R16, 0xff, RZ, 0xc0, !PT ;  /* 0x000000ff10ff7812 */ /* 0x000fda000780c0ff */
[----:B------:R-:W-:Y:S05]  /*1190*/  @!P0 EXIT ;  /* 0x000000000000894d */ /* 0x000fea0003800000 */
[----:B------:R-:W0:Y:S01]  /*11a0*/  S2UR UR6, SR_CgaCtaId ;  /* 0x00000000000679c3 */ /* 0x000e220000008800 */
[----:B------:R-:W-:Y:S01]  /*11b0*/  SHF.R.S32.HI R14, RZ, 0x1f, R11 ;  /* 0x0000001fff0e7819 */ /* 0x000fe2000001140b */
[----:B------:R-:W-:Y:S01]  /*11c0*/  UIADD3 UR7, UR11, -0x1, URZ ;  /* 0xffffffff0b077890 */ /* 0x000fe2000fffe03f */
[----:B------:R-:W-:Y:S01]  /*11d0*/  LOP3.LUT R146, R7, 0x1, RZ, 0xfc, !PT ;  /* 0x0000000107927812 */ /* 0x000fe200078efcff */
[----:B------:R-:W-:Y:S01]  /*11e0*/  UMOV UR9, 0x400 ;  /* 0x0000040000097882 */ /* 0x000fe20000000000 */
[CC--:B------:R-:W-:Y:S01]  /*11f0*/  LEA.HI R13, R14.reuse, R11.reuse, RZ, 0x2 ;  /* 0x0000000b0e0d7211 */ /* 0x0c0fe200078f10ff */
[----:B------:R-:W-:Y:S01]  /*1200*/  UISETP.LT.AND UP0, UPT, UR13, 0x1, UPT ;  /* 0x000000010d00788c */ /* 0x000fe2000bf01270 */
[----:B------:R-:W-:Y:S01]  /*1210*/  LEA.HI R17, R14, R11, RZ, 0x5 ;  /* 0x0000000b0e117211 */ /* 0x000fe200078f28ff */
[----:B------:R-:W-:Y:S01]  /*1220*/  USHF.L.U32 UR21, UR13, 0x1, URZ ;  /* 0x000000010d157899 */ /* 0x000fe2000800063f */
[--C-:B------:R-:W-:Y:S01]  /*1230*/  SHF.R.S32.HI R15, RZ, 0x2, R13.reuse ;  /* 0x00000002ff0f7819 */ /* 0x100fe2000001140d */
[----:B------:R-:W-:Y:S01]  /*1240*/  USEL UR10, UR13, 0x1, UP0 ;  /* 0x000000010d0a7887 */ /* 0x000fe20008000000 */
[----:B------:R-:W-:Y:S01]  /*1250*/  SHF.R.S32.HI R16, RZ, 0x1f, R13 ;  /* 0x0000001fff107819 */ /* 0x000fe2000001140d */
[----:B------:R-:W-:Y:S01]  /*1260*/  UISETP.NE.AND UP0, UPT, UR7, URZ, UPT ;  /* 0x0000003f0700728c */ /* 0x000fe2000bf05270 */
[----:B------:R-:W-:Y:S01]  /*1270*/  SHF.R.S32.HI R17, RZ, 0x5, R17 ;  /* 0x00000005ff117819 */ /* 0x000fe20000011411 */
[----:B------:R-:W-:Y:S01]  /*1280*/  UIADD3 UR10, -UR10, UR13, URZ ;  /* 0x0000000d0a0a7290 */ /* 0x000fe2000fffe13f */
[----:B------:R-:W-:-:S04]  /*1290*/  LEA.HI R16, R16, R15, RZ, 0x3 ;  /* 0x0000000f10107211 */ /* 0x000fc800078f18ff */
[----:B------:R-:W-:Y:S01]  /*12a0*/  LOP3.LUT R16, R16, 0xfffffff8, RZ, 0xc0, !PT ;  /* 0xfffffff810107812 */ /* 0x000fe200078ec0ff */
[----:B0-----:R-:W-:-:S04]  /*12b0*/  ULEA UR9, UR6, UR9, 0x18 ;  /* 0x0000000906097291 */ /* 0x001fc8000f8ec03f */
[----:B------:R-:W-:Y:S01]  /*12c0*/  IMAD.IADD R14, R15, 0x1, -R16 ;  /* 0x000000010f0e7824 */ /* 0x000fe200078e0a10 */
[----:B------:R-:W-:Y:S01]  /*12d0*/  USHF.L.U32 UR6, UR7, 0x3, URZ ;  /* 0x0000000307067899 */ /* 0x000fe2000800063f */
[----:B------:R-:W-:Y:S01]  /*12e0*/  LOP3.LUT R16, R13, 0xfffffffc, RZ, 0xc0, !PT ;  /* 0xfffffffc0d107812 */ /* 0x000fe200078ec0ff */
[----:B------:R-:W-:Y:S01]  /*12f0*/  USEL UR7, URZ, 0x1, UP0 ;  /* 0x000000013f077887 */ /* 0x000fe20008000000 */
[--C-:B------:R-:W-:Y:S01]  /*1300*/  IMAD R13, R17, -0x10, -R14.reuse ;  /* 0xfffffff0110d7824 */ /* 0x100fe200078e0a0e */
[----:B------:R-:W-:Y:S01]  /*1310*/  ULOP3.LUT UR6, UR6, 0x8, URZ, 0xc0, !UPT ;  /* 0x0000000806067892 */ /* 0x000fe2000f8ec03f */
[----:B------:R-:W-:Y:S01]  /*1320*/  SHF.R.S32.HI R15, RZ, 0x1f, R14 ;  /* 0x0000001fff0f7819 */ /* 0x000fe2000001140e */
[----:B------:R-:W-:Y:S01]  /*1330*/  UIADD3 UR22, UR9, 0x40, URZ ;  /* 0x0000004009167890 */ /* 0x000fe2000fffe03f */
[----:B------:R-:W-:Y:S01]  /*1340*/  IMAD.IADD R11, R11, 0x1, -R16 ;  /* 0x000000010b0b7824 */ /* 0x000fe200078e0a10 */
[----:B------:R-:W-:Y:S01]  /*1350*/  ULOP3.LUT UR23, UR6, 0x8, URZ, 0x3c, !UPT ;  /* 0x0000000806177892 */ /* 0x000fe2000f8e3c3f */
[----:B------:R-:W-:Y:S01]  /*1360*/  IMAD.U32 R148, RZ, RZ, UR7 ;  /* 0x00000007ff947e24 */ /* 0x000fe2000f8e00ff */
[----:B------:R-:W-:Y:S01]  /*1370*/  ULOP3.LUT UR12, UR6, 0x18, URZ, 0x3c, !UPT ;  /* 0x00000018060c7892 */ /* 0x000fe2000f8e3c3f */
[----:B------:R-:W-:Y:S01]  /*1380*/  IMAD.WIDE R14, R17, 0x10, R14 ;  /* 0x00000010110e7825 */ /* 0x000fe200078e020e */
[----:B------:R-:W-:Y:S01]  /*1390*/  ULEA UR11, UR11, UR22, 0x3 ;  /* 0x000000160b0b7291 */ /* 0x000fe2000f8e183f */
[----:B------:R-:W-:-:S02]  /*13a0*/  ULDC UR6, c[0x0][0x284] ;  /* 0x0000a10000067ab9 */ /* 0x000fc40000000800 */
[----:B------:R-:W-:-:S09]  /*13b0*/  VIADD R13, R13, UR6 ;  /* 0x000000060d0d7c36 */ /* 0x000fd20008000000 */
.L_x_169:
[----:B------:R-:W-:Y:S01]  /*13c0*/  SHF.L.U32 R16, R148, 0x1f, RZ ;  /* 0x0000001f94107819 */ /* 0x000fe200000006ff */
[----:B------:R-:W0:Y:S01]  /*13d0*/  LDC R17, c[0x0][0x28c] ;  /* 0x0000a300ff117b82 */ /* 0x000e220000000800 */
[----:B------:R-:W-:Y:S01]  /*13e0*/  UMOV UR6, URZ ;  /* 0x0000003f00067c82 */ /* 0x000fe20008000000 */
[----:B------:R-:W-:Y:S01]  /*13f0*/  UMOV UR20, UR5 ;  /* 0x0000000500147c82 */ /* 0x000fe20008000000 */
[----:B-1----:R-:W1:Y:S01]  /*1400*/  SYNCS.PHASECHK.TRANS64.TRYWAIT P0, [UR11+-0x8], R16 ;  /* 0xfffff810ff0075a7 */ /* 0x002e62000800014b */
[----:B0-----:R-:W-:Y:S01]  /*1410*/  ISETP.GE.AND P1, PT, R17, 0x1, PT ;  /* 0x000000011100780c */ /* 0x001fe20003f26270 */
[----:B-1-34-:R-:W-:-:S12]  /*1420*/  @!P0 BRA `(.L_x_15) ;  /* 0x0000007800b48947 */ /* 0x01afd80003800000 */
.L_x_190:
[----:B------:R-:W-:Y:S01]  /*1430*/  UMOV UR7, URZ ;  /* 0x0000003f00077c82 */ /* 0x000fe20008000000 */
[----:B------:R-:W-:Y:S01]  /*1440*/  UMOV UR8, URZ ;  /* 0x0000003f00087c82 */ /* 0x000fe20008000000 */
[----:B------:R-:W-:Y:S02]  /*1450*/  CS2R R22, SRZ ;  /* 0x0000000000167805 */ /* 0x000fe4000001ff00 */
[----:B------:R-:W-:Y:S02]  /*1460*/  CS2R R20, SRZ ;  /* 0x0000000000147805 */ /* 0x000fe4000001ff00 */
[----:B------:R-:W-:Y:S02]  /*1470*/  CS2R R88, SRZ ;  /* 0x0000000000587805 */ /* 0x000fe4000001ff00 */
[----:B------:R-:W-:Y:S02]  /*1480*/  CS2R R90, SRZ ;  /* 0x00000000005a7805 */ /* 0x000fe4000001ff00 */
[----:B------:R-:W-:-:S02]  /*1490*/  CS2R R92, SRZ ;  /* 0x00000000005c7805 */ /* 0x000fc4000001ff00 */
[----:B------:R-:W-:Y:S02]  /*14a0*/  CS2R R94, SRZ ;  /* 0x00000000005e7805 */ /* 0x000fe4000001ff00 */
        /* <DEDUP_REMOVED lines=24> */
[----:B------:R-:W-:Y:S01]  /*1630*/  CS2R R144, SRZ ;  /* 0x0000000000907805 */ /* 0x000fe2000001ff00 */
[----:B------:R-:W-:Y:S01]  /*1640*/  IMAD.MOV.U32 R147, RZ, RZ, RZ ;  /* 0x000000ffff937224 */ /* 0x000fe200078e00ff */
[----:B------:R-:W-:Y:S01]  /*1650*/  CS2R R24, SRZ ;  /* 0x0000000000187805 */ /* 0x000fe2000001ff00 */
[----:B------:R-:W-:Y:S01]  /*1660*/  IMAD.MOV.U32 R149, RZ, RZ, RZ ;  /* 0x000000ffff957224 */ /* 0x000fe200078e00ff */
[----:B------:R-:W-:Y:S01]  /*1670*/  CS2R R26, SRZ ;  /* 0x00000000001a7805 */ /* 0x000fe2000001ff00 */
[----:B------:R-:W-:Y:S01]  /*1680*/  IMAD.U32 R19, RZ, RZ, UR4 ;  /* 0x00000004ff137e24 */ /* 0x000fe2000f8e00ff */
        /* <DEDUP_REMOVED lines=29> */
[----:B------:R-:W-:Y:S01]  /*1860*/  CS2R R86, SRZ ;  /* 0x0000000000567805 */ /* 0x000fe2000001ff00 */
[----:B------:R-:W-:Y:S06]  /*1870*/  @!P1 BRA `(.L_x_16) ;  /* 0x00000008006c9947 */ /* 0x000fec0003800000 */
[----:B------:R-:W-:-:S13]  /*1880*/  ISETP.NE.AND P1, PT, R146, 0x3, PT ;  /* 0x000000039200780c */ /* 0x000fda0003f25270 */
[----:B------:R-:W-:Y:S05]  /*1890*/  @!P1 BRA `(.L_x_17) ;  /* 0x0000000000049947 */ /* 0x000fea0003800000 */
[----:B------:R-:W-:Y:S01]  /*18a0*/  BPT.TRAP 0x1 ;  /* 0x000000040000795c */ /* 0x000fe20000300000 */
.L_x_17:
[----:B------:R-:W-:Y:S01]  /*18b0*/  ULEA UR6, UR5, UR9, 0x3 ;  /* 0x0000000905067291 */ /* 0x000fe2000f8e183f */
[----:B0-----:R-:W-:-:S05]  /*18c0*/  IMAD.U32 R16, RZ, RZ, UR4 ;  /* 0x00000004ff107e24 */ /* 0x001fca000f8e00ff */
[----:B------:R-:W-:-:S04]  /*18d0*/  SHF.L.U32 R16, R16, 0x1f, RZ ;  /* 0x0000001f10107819 */ /* 0x000fc800000006ff */
[----:B------:R0:W1:Y:S01]  /*18e0*/  SYNCS.PHASECHK.TRANS64.TRYWAIT P0, [UR6], R16 ;  /* 0x00000010ff0075a7 */ /* 0x0000620008000146 */
[----:B------:R-:W-:Y:S05]  /*18f0*/  @!P1 BRA `(.L_x_18) ;  /* 0x0000000000049947 */ /* 0x000fea0003800000 */
[----:B------:R-:W-:Y:S01]  /*1900*/  BPT.TRAP 0x1 ;  /* 0x000000040000795c */ /* 0x000fe20000300000 */
.L_x_18:
[----:B-1----:R-:W-:Y:S05]  /*1910*/  @P0 BRA `(.L_x_19) ;  /* 0x0000000000080947 */ /* 0x002fea0003800000 */
[----:B------:R-:W1:Y:S02]  /*1920*/  SYNCS.PHASECHK.TRANS64.TRYWAIT P0, [UR6], R16 ;  /* 0x00000010ff0075a7 */ /* 0x000e640008000146 */
[----:B-1----:R-:W-:Y:S05]  /*1930*/  @!P0 BRA `(.L_x_20) ;  /* 0x0000007400888947 */ /* 0x002fea0003800000 */
.L_x_19:
[----:B------:R-:W-:Y:S01]  /*1940*/  UIADD3 UR6, UR9, 0x100, URZ ;  /* 0x0000010009067890 */ /* 0x000fe2000fffe03f */
[----:B------:R-:W-:Y:S01]  /*1950*/  WARPGROUP.ARRIVE ;  /* 0x00000000000079c5 */ /* 0x000fe20000000000 */
[----:B------:R-:W-:Y:S01]  /*1960*/  UIADD3 UR7, UR9, 0x6100, URZ ;  /* 0x0000610009077890 */ /* 0x000fe2000fffe03f */
[----:B------:R-:W-:Y:S01]  /*1970*/  CS2R R22, SRZ ;  /* 0x0000000000167805 */ /* 0x000fe2000001ff00 */
[----:B------:R-:W-:Y:S01]  /*1980*/  USHF.R.U32.HI UR6, URZ, 0x4, UR6 ;  /* 0x000000043f067899 */ /* 0x000fe20008011606 */
[----:B------:R-:W-:Y:S01]  /*1990*/  CS2R R20, SRZ ;  /* 0x0000000000147805 */ /* 0x000fe2000001ff00 */
[----:B------:R-:W-:Y:S01]  /*19a0*/  USHF.R.U32.HI UR7, URZ, 0x4, UR7 ;  /* 0x000000043f077899 */ /* 0x000fe20008011607 */
[----:B------:R-:W-:Y:S01]  /*19b0*/  CS2R R88, SRZ ;  /* 0x0000000000587805 */ /* 0x000fe2000001ff00 */
[----:B------:R-:W-:Y:S01]  /*19c0*/  ULOP3.LUT UR6, UR6, 0x3fff, URZ, 0xc0, !UPT ;  /* 0x00003fff06067892 */ /* 0x000fe2000f8ec03f */
[----:B------:R-:W-:Y:S01]  /*19d0*/  CS2R R90, SRZ ;  /* 0x00000000005a7805 */ /* 0x000fe2000001ff00 */
[----:B------:R-:W-:Y:S01]  /*19e0*/  ULOP3.LUT UR7, UR7, 0x3fff, URZ, 0xc0, !UPT ;  /* 0x00003fff07077892 */ /* 0x000fe2000f8ec03f */
[----:B------:R-:W-:Y:S01]  /*19f0*/  CS2R R92, SRZ ;  /* 0x00000000005c7805 */ /* 0x000fe2000001ff00 */
[----:B------:R-:W-:Y:S01]  /*1a00*/  ULOP3.LUT UR6, UR6, 0x10000, URZ, 0xfc, !UPT ;  /* 0x0001000006067892 */ /* 0x000fe2000f8efc3f */
[----:B------:R-:W-:Y:S01]  /*1a10*/  CS2R R94, SRZ ;  /* 0x00000000005e7805 */ /* 0x000fe2000001ff00 */
[----:B------:R-:W-:Y:S01]  /*1a20*/  ULOP3.LUT UR7, UR7, 0x10000, URZ, 0xfc, !UPT ;  /* 0x0001000007077892 */ /* 0x000fe2000f8efc3f */
[----:B------:R-:W-:Y:S01]  /*1a30*/  CS2R R96, SRZ ;  /* 0x0000000000607805 */ /* 0x000fe2000001ff00 */
[----:B------:R-:W-:Y:S01]  /*1a40*/  ULEA UR6, UR5, UR6, 0x9 ;  /* 0x0000000605067291 */ /* 0x000fe2000f8e483f */
[----:B------:R-:W-:Y:S01]  /*1a50*/  CS2R R98, SRZ ;  /* 0x0000000000627805 */ /* 0x000fe2000001ff00 */
[----:B------:R-:W-:Y:S01]  /*1a60*/  ULEA UR7, UR5, UR7, 0xa ;  /* 0x0000000705077291 */ /* 0x000fe2000f8e503f */
[----:B------:R-:W-:Y:S01]  /*1a70*/  CS2R R100, SRZ ;  /* 0x0000000000647805 */ /* 0x000fe2000001ff00 */
[----:B------:R-:W-:Y:S01]  /*1a80*/  UMOV UR17, 0x40000040 ;  /* 0x4000004000117882 */ /* 0x000fe20000000000 */
[----:B------:R-:W-:Y:S01]  /*1a90*/  UMOV UR19, 0x40000040 ;  /* 0x4000004000137882 */ /* 0x000fe20000000000 */
[----:B------:R-:W-:Y:S01]  /*1aa0*/  CS2R R102, SRZ ;  /* 0x0000000000667805 */ /* 0x000fe2000001ff00 */
[----:B------:R-:W-:Y:S01]  /*1ab0*/  UMOV UR16, UR6 ;  /* 0x0000000600107c82 */ /* 0x000fe20008000000 */
[----:B------:R-:W-:Y:S01]  /*1ac0*/  CS2R R104, SRZ ;  /* 0x0000000000687805 */ /* 0x000fe2000001ff00 */
[----:B------:R-:W-:Y:S01]  /*1ad0*/  UMOV UR18, UR7 ;  /* 0x0000000700127c82 */ /* 0x000fe20008000000 */
[----:B------:R-:W-:Y:S01]  /*1ae0*/  CS2R R106, SRZ ;  /* 0x00000000006a7805 */ /* 0x000fe2000001ff00 */
[----:B------:R-:W-:Y:S01]  /*1af0*/  QGMMA.64x128x32.F32.E5M2.E5M2 R24, gdesc[UR16], RZ, !UPT ;  /* 0x01e00000101879f3 */ /* 0x000fe2000c7038ff */
[----:B------:R-:W-:Y:S01]  /*1b00*/  UIADD3 UR16, UR6, 0x2, URZ ;  /* 0x0000000206107890 */ /* 0x000fe2000fffe03f */
[----:B------:R-:W-:Y:S01]  /*1b10*/  CS2R R108, SRZ ;  /* 0x00000000006c7805 */ /* 0x000fe2000001ff00 */
[----:B------:R-:W-:Y:S01]  /*1b20*/  UIADD3 UR18, UR7, 0x2, URZ ;  /* 0x0000000207127890 */ /* 0x000fe2000fffe03f */
[----:B------:R-:W-:Y:S01]  /*1b30*/  CS2R R110, SRZ ;  /* 0x00000000006e7805 */ /* 0x000fe2000001ff00 */
[----:B------:R-:W-:Y:S01]  /*1b40*/  UMOV UR17, 0x40000040 ;  /* 0x4000004000117882 */ /* 0x000fe20000000000 */
[----:B------:R-:W-:Y:S01]  /*1b50*/  UMOV UR19, 0x40000040 ;  /* 0x4000004000137882 */ /* 0x000fe20000000000 */
        /* <DEDUP_REMOVED lines=17> */
[----:B------:R-:W-:Y:S02]  /*1c70*/  IMAD.MOV.U32 R147, RZ, RZ, RZ ;  /* 0x000000ffff937224 */ /* 0x000fe400078e00ff */
[----:B------:R-:W-:Y:S01]  /*1c80*/  IMAD.MOV.U32 R149, RZ, RZ, RZ ;  /* 0x000000ffff957224 */ /* 0x000fe200078e00ff */
[----:B------:R-:W-:Y:S01]  /*1c90*/  QGMMA.64x128x32.F32.E5M2.E5M2 R24, gdesc[UR16], R24 ;  /* 0x01e00000101879f3 */ /* 0x000fe20008703818 */
[----:B------:R-:W-:-:S02]  /*1ca0*/  UIADD3 UR16, UR6, 0x4, URZ ;  /* 0x0000000406107890 */ /* 0x000fc4000fffe03f */
[----:B------:R-:W-:Y:S01]  /*1cb0*/  UIADD3 UR18, UR7, 0x4, URZ ;  /* 0x0000000407127890 */ /* 0x000fe2000fffe03f */
[----:B------:R-:W-:Y:S01]  /*1cc0*/  UMOV UR17, 0x40000040 ;  /* 0x4000004000117882 */ /* 0x000fe20000000000 */
[----:B------:R-:W-:-:S07]  /*1cd0*/  UMOV UR19, 0x40000040 ;  /* 0x4000004000137882 */ /* 0x000fce0000000000 */
[----:B------:R-:W-:Y:S01]  /*1ce0*/  QGMMA.64x128x32.F32.E5M2.E5M2 R24, gdesc[UR16], R24 ;  /* 0x01e00000101879f3 */ /* 0x000fe20008703818 */
[----:B------:R-:W-:Y:S02]  /*1cf0*/  UIADD3 UR18, UR7, 0x6, URZ ;  /* 0x0000000607127890 */ /* 0x000fe4000fffe03f */
[----:B------:R-:W-:Y:S01]  /*1d00*/  UIADD3 UR16, UR6, 0x6, URZ ;  /* 0x0000000606107890 */ /* 0x000fe2000fffe03f */
[----:B------:R-:W-:Y:S01]  /*1d10*/  ULDC UR7, c[0x0][0x50c] ;  /* 0x0001430000077ab9 */ /* 0x000fe20000000800 */
[----:B------:R-:W-:Y:S01]  /*1d20*/  UMOV UR17, 0x40000040 ;  /* 0x4000004000117882 */ /* 0x000fe20000000000 */
[----:B------:R-:W-:Y:S01]  /*1d30*/  UISETP.NE.AND UP0, UPT, UR7, 0x4, UPT ;  /* 0x000000040700788c */ /* 0x000fe2000bf05270 */
[----:B------:R-:W-:Y:S01]  /*1d40*/  UMOV UR19, 0x40000040 ;  /* 0x4000004000137882 */ /* 0x000fe20000000000 */
[----:B------:R-:W-:Y:S02]  /*1d50*/  UMOV UR6, 0x4 ;  /* 0x0000000400067882 */ /* 0x000fe40000000000 */
[----:B------:R-:W-:-:S06]  /*1d60*/  USEL UR7, URZ, 0x1, UP0 ;  /* 0x000000013f077887 */ /* 0x000fcc0008000000 */
[----:B------:R-:W-:Y:S01]  /*1d70*/  ISETP.NE.AND P0, PT, RZ, UR7, PT ;  /* 0x00000007ff007c0c */ /* 0x000fe2000bf05270 */
[----:B------:R-:W-:-:S12]  /*1d80*/  QGMMA.64x128x32.F32.E5M2.E5M2 R24, gdesc[UR16], R24, gsb0 ;  /* 0x01e00000101879f3 */ /* 0x000fd80008003818 */
[----:B------:R-:W-:Y:S05]  /*1d90*/  @!P0 BRA `(.L_x_21) ;  /* 0x0000000400088947 */ /* 0x000fea0003800000 */
[----:B------:R-:W-:Y:S02]  /*1da0*/  WARPGROUP.DEPBAR.LE gsb0, 0x0 ;  /* 0x00008000000079c5 */ /* 0x000fe40000010000 */
[----:B------:R-:W-:-:S01]  /*1db0*/  FADD R149, RZ, R24 ;  /* 0x00000018ff957221 */ /* 0x000fc20000000000 */
[----:B------:R-:W-:Y:S01]  /*1dc0*/  FADD R144, RZ, R25 ;  /* 0x00000019ff907221 */ /* 0x000fe20000000000 */
        /* <DEDUP_REMOVED lines=62> */
[----:B------:R-:W-:-:S06]  /*21b0*/  UMOV UR6, URZ ;  /* 0x0000003f00067c82 */ /* 0x000fcc0008000000 */
.L_x_21:
[----:B------:R-:W-:-:S04]  /*21c0*/  UIADD3 UR20, UR5, 0x1, URZ ;  /* 0x0000000105147890 */ /* 0x000fc8000fffe03f */
[----:B------:R-:W-:-:S04]  /*21d0*/  UISETP.NE.AND UP0, UPT, UR20, 0x3, UPT ;  /* 0x000000031400788c */ /* 0x000fc8000bf05270 */
[----:B------:R-:W-:Y:S02]  /*21e0*/  USEL UR8, URZ, 0x1, UP0 ;  /* 0x000000013f087887 */ /* 0x000fe40008000000 */
[----:B------:R-:W-:Y:S02]  /*21f0*/  USEL UR20, UR20, URZ, UP0 ;  /* 0x0000003f14147287 */ /* 0x000fe40008000000 */
[----:B------:R-:W-:-:S06]  /*2200*/  ULOP3.LUT UR8, UR4, UR8, URZ, 0x3c, !UPT ;  /* 0x0000000804087292 */ /* 0x000fcc000f8e3c3f */
[----:B------:R-:W-:Y:S01]  /*2210*/  IMAD.U32 R19, RZ, RZ, UR8 ;  /* 0x00000008ff137e24 */ /* 0x000fe2000f8e00ff */
[----:B------:R-:W-:-:S06]  /*2220*/  UMOV UR8, 0x1 ;  /* 0x0000000100087882 */ /* 0x000fcc0000000000 */
.L_x_16:
[----:B------:R-:W-:-:S06]  /*2230*/  UISETP.GE.AND UP0, UPT, UR10, 0x1, UPT ;  /* 0x000000010a00788c */ /* 0x000fcc000bf06270 */
[----:B------:R-:W-:-:S13]  /*2240*/  PLOP3.LUT P0, PT, PT, PT, UP0, 0x80, 0x0 ;  /* 0x000000000000781c */ /* 0x000fda0003f0f008 */
[----:B------:R-:W-:Y:S05]  /*2250*/  @!P0 BRA `(.L_x_22) ;  /* 0x0000000800348947 */ /* 0x000fea0003800000 */
[----:B01----:R-:W-:Y:S01]  /*2260*/  IMAD.U32 R16, RZ, RZ, UR10 ;  /* 0x0000000aff107e24 */ /* 0x003fe2000f8e00ff */
[----:B------:R-:W-:Y:S01]  /*2270*/  UMOV UR24, UR5 ;  /* 0x0000000500187c82 */ /* 0x000fe20008000000 */
[----:B------:R-:W-:-:S05]  /*2280*/  ULDC UR25, c[0x0][0x50c] ;  /* 0x0001430000197ab9 */ /* 0x000fca0000000800 */
.L_x_30:
[----:B------:R-:W-:-:S13]  /*2290*/  ISETP.NE.AND P1, PT, R146, 0x3, PT ;  /* 0x000000039200780c */ /* 0x000fda0003f25270 */
[----:B01----:R-:W-:Y:S05]  /*22a0*/  @!P1 BRA `(.L_x_23) ;  /* 0x0000000000049947 */ /* 0x003fea0003800000 */
[----:B------:R-:W-:Y:S01]  /*22b0*/  BPT.TRAP 0x1 ;  /* 0x000000040000795c */ /* 0x000fe20000300000 */
.L_x_23:
[----:B------:R-:W-:Y:S01]  /*22c0*/  ULEA UR16, UR20, UR9, 0x3 ;  /* 0x0000000914107291 */ /* 0x000fe2000f8e183f */
[----:B------:R-:W-:-:S08]  /*22d0*/  SHF.L.U32 R17, R19, 0x1f, RZ ;  /* 0x0000001f13117819 */ /* 0x000fd000000006ff */
[----:B------:R0:W1:Y:S01]  /*22e0*/  SYNCS.PHASECHK.TRANS64.TRYWAIT P0, [UR16], R17 ;  /* 0x00000011ff0075a7 */ /* 0x0000620008000150 */
[----:B------:R-:W-:Y:S05]  /*22f0*/  @!P1 BRA `(.L_x_24) ;  /* 0x0000000000049947 */ /* 0x000fea0003800000 */
[----:B------:R-:W-:Y:S01]  /*2300*/  BPT.TRAP 0x1 ;  /* 0x000000040000795c */ /* 0x000fe20000300000 */
.L_x_24:
[----:B-1----:R-:W-:Y:S05]  /*2310*/  @P0 BRA `(.L_x_25) ;  /* 0x0000000000080947 */ /* 0x002fea0003800000 */
[----:B------:R-:W1:Y:S02]  /*2320*/  SYNCS.PHASECHK.TRANS64.TRYWAIT P0, [UR16], R17 ;  /* 0x00000011ff0075a7 */ /* 0x000e640008000150 */
[----:B-1----:R-:W-:Y:S05]  /*2330*/  @!P0 BRA `(.L_x_26) ;  /* 0x0000006c00208947 */ /* 0x002fea0003800000 */
.L_x_25:
[----:B------:R-:W-:Y:S01]  /*2340*/  UIADD3 UR16, UR9, 0x100, URZ ;  /* 0x0000010009107890 */ /* 0x000fe2000fffe03f */
[----:B------:R-:W-:Y:S01]  /*2350*/  WARPGROUP.ARRIVE ;  /* 0x00000000000079c5 */ /* 0x000fe20000000000 */
[----:B------:R-:W-:Y:S02]  /*2360*/  UIADD3 UR17, UR9, 0x6100, URZ ;  /* 0x0000610009117890 */ /* 0x000fe4000fffe03f */
[----:B------:R-:W-:Y:S02]  /*2370*/  UISETP.NE.AND UP0, UPT, UR7, URZ, UPT ;  /* 0x0000003f0700728c */ /* 0x000fe4000bf05270 */
[----:B------:R-:W-:Y:S02]  /*2380*/  USHF.R.U32.HI UR16, URZ, 0x4, UR16 ;  /* 0x000000043f107899 */ /* 0x000fe40008011610 */
[----:B------:R-:W-:Y:S02]  /*2390*/  USHF.R.U32.HI UR17, URZ, 0x4, UR17 ;  /* 0x000000043f117899 */ /* 0x000fe40008011611 */
[----:B------:R-:W-:-:S02]  /*23a0*/  USEL UR8, UR8, URZ, !UP0 ;  /* 0x0000003f08087287 */ /* 0x000fc4000c000000 */
[----:B------:R-:W-:Y:S02]  /*23b0*/  ULOP3.LUT UR16, UR16, 0x3fff, URZ, 0xc0, !UPT ;  /* 0x00003fff10107892 */ /* 0x000fe4000f8ec03f */
[----:B------:R-:W-:Y:S02]  /*23c0*/  ULOP3.LUT UR17, UR17, 0x3fff, URZ, 0xc0, !UPT ;  /* 0x00003fff11117892 */ /* 0x000fe4000f8ec03f */
[----:B------:R-:W-:Y:S02]  /*23d0*/  UISETP.NE.U32.AND UP0, UPT, UR8, URZ, UPT ;  /* 0x0000003f0800728c */ /* 0x000fe4000bf05070 */
[----:B------:R-:W-:Y:S02]  /*23e0*/  ULOP3.LUT UR7, UR16, 0x10000, URZ, 0xfc, !UPT ;  /* 0x0001000010077892 */ /* 0x000fe4000f8efc3f */
[----:B------:R-:W-:Y:S02]  /*23f0*/  ULOP3.LUT UR8, UR17, 0x10000, URZ, 0xfc, !UPT ;  /* 0x0001000011087892 */ /* 0x000fe4000f8efc3f */
[----:B------:R-:W-:-:S02]  /*2400*/  ULEA UR7, UR20, UR7, 0x9 ;  /* 0x0000000714077291 */ /* 0x000fc4000f8e483f */
[----:B------:R-:W-:Y:S01]  /*2410*/  ULEA UR8, UR20, UR8, 0xa ;  /* 0x0000000814087291 */ /* 0x000fe2000f8e503f */
[----:B------:R-:W-:Y:S01]  /*2420*/  UMOV UR17, 0x40000040 ;  /* 0x4000004000117882 */ /* 0x000fe20000000000 */
[----:B------:R-:W-:Y:S01]  /*2430*/  UMOV UR19, 0x40000040 ;  /* 0x4000004000137882 */ /* 0x000fe20000000000 */
[----:B------:R-:W-:Y:S02]  /*2440*/  UIADD3 UR6, UR6, 0x4, URZ ;  /* 0x0000000406067890 */ /* 0x000fe4000fffe03f */
[----:B------:R-:W-:Y:S02]  /*2450*/  UMOV UR16, UR7 ;  /* 0x0000000700107c82 */ /* 0x000fe40008000000 */
[----:B------:R-:W-:Y:S02]  /*2460*/  UMOV UR18, UR8 ;  /* 0x0000000800127c82 */ /* 0x000fe40008000000 */
[----:B------:R-:W-:Y:S01]  /*2470*/  QGMMA.64x128x32.F32.E5M2.E5M2 R24, gdesc[UR16], R24, UP0 ;  /* 0x01e00000101879f3 */ /* 0x000fe2000bf03818 */
[----:B------:R-:W-:-:S02]  /*2480*/  UIADD3 UR16, UR7, 0x2, URZ ;  /* 0x0000000207107890 */ /* 0x000fc4000fffe03f */
[----:B------:R-:W-:Y:S01]  /*2490*/  UIADD3 UR18, UR8, 0x2, URZ ;  /* 0x0000000208127890 */ /* 0x000fe2000fffe03f */
[----:B------:R-:W-:Y:S01]  /*24a0*/  UMOV UR17, 0x40000040 ;  /* 0x4000004000117882 */ /* 0x000fe20000000000 */
[----:B------:R-:W-:Y:S01]  /*24b0*/  UMOV UR19, 0x40000040 ;  /* 0x4000004000137882 */ /* 0x000fe20000000000 */
[----:B------:R-:W-:-:S06]  /*24c0*/  UISETP.NE.AND UP0, UPT, UR6, UR25, UPT ;  /* 0x000000190600728c */ /* 0x000fcc000bf05270 */
[----:B------:R-:W-:Y:S01]  /*24d0*/  QGMMA.64x128x32.F32.E5M2.E5M2 R24, gdesc[UR16], R24 ;  /* 0x01e00000101879f3 */ /* 0x000fe20008703818 */
[----:B------:R-:W-:Y:S02]  /*24e0*/  UIADD3 UR16, UR7, 0x4, URZ ;  /* 0x0000000407107890 */ /* 0x000fe4000fffe03f */
[----:B------:R-:W-:Y:S01]  /*24f0*/  UIADD3 UR18, UR8, 0x4, URZ ;  /* 0x0000000408127890 */ /* 0x000fe2000fffe03f */
[----:B------:R-:W-:Y:S01]  /*2500*/  UMOV UR17, 0x40000040 ;  /* 0x4000004000117882 */ /* 0x000fe20000000000 */
[----:B------:R-:W-:-:S07]  /*2510*/  UMOV UR19, 0x40000040 ;  /* 0x4000004000137882 */ /* 0x000fce0000000000 */
[----:B------:R-:W-:Y:S01]  /*2520*/  QGMMA.64x128x32.F32.E5M2.E5M2 R24, gdesc[UR16], R24 ;  /* 0x01e00000101879f3 */ /* 0x000fe20008703818 */
[----:B------:R-:W-:Y:S02]  /*2530*/  UIADD3 UR16, UR7, 0x6, URZ ;  /* 0x0000000607107890 */ /* 0x000fe4000fffe03f */
[----:B------:R-:W-:Y:S01]  /*2540*/  UIADD3 UR18, UR8, 0x6, URZ ;  /* 0x0000000608127890 */ /* 0x000fe2000fffe03f */
[----:B------:R-:W-:Y:S01]  /*2550*/  UMOV UR17, 0x40000040 ;  /* 0x4000004000117882 */ /* 0x000fe20000000000 */
[----:B------:R-:W-:Y:S01]  /*2560*/  UMOV UR19, 0x40000040 ;  /* 0x4000004000137882 */ /* 0x000fe20000000000 */
[----:B------:R-:W-:-:S06]  /*2570*/  USEL UR7, URZ, 0x1, UP0 ;  /* 0x000000013f077887 */ /* 0x000fcc0008000000 */
[----:B------:R-:W-:Y:S01]  /*2580*/  ISETP.NE.AND P0, PT, RZ, UR7, PT ;  /* 0x00000007ff007c0c */ /* 0x000fe2000bf05270 */
[----:B------:R-:W-:Y:S03]  /*2590*/  QGMMA.64x128x32.F32.E5M2.E5M2 R24, gdesc[UR16], R24, gsb0 ;  /* 0x01e00000101879f3 */ /* 0x000fe60008003818 */
[----:B------:R-:W-:-:S09]  /*25a0*/  WARPGROUP.DEPBAR.LE gsb0, 0x1 ;  /* 0x00008000000079c5 */ /* 0x000fd20000010100 */
[----:B------:R-:W-:Y:S05]  /*25b0*/  @!P0 BRA `(.L_x_27) ;  /* 0x0000000400088947 */ /* 0x000fea0003800000 */
[----:B------:R-:W-:Y:S02]  /*25c0*/  WARPGROUP.DEPBAR.LE gsb0, 0x0 ;  /* 0x00008000000079c5 */ /* 0x000fe40000010000 */
[----:B------:R-:W-:-:S01]  /*25d0*/  FADD R149, R24, R149 ;  /* 0x0000009518957221 */ /* 0x000fc20000000000 */
[----:B------:R-:W-:Y:S01]  /*25e0*/  FADD R144, R25, R144 ;  /* 0x0000009019907221 */ /* 0x000fe20000000000 */
        /* <DEDUP_REMOVED lines=62> */
[----:B------:R-:W-:-:S06]  /*29d0*/  UMOV UR6, URZ ;  /* 0x0000003f00067c82 */ /* 0x000fcc0008000000 */
.L_x_27:
[----:B------:R-:W-:Y:S05]  /*29e0*/  @!P1 BRA `(.L_x_28) ;  /* 0x0000000000049947 */ /* 0x000fea0003800000 */
[----:B------:R-:W-:Y:S01]  /*29f0*/  BPT.TRAP 0x1 ;  /* 0x000000040000795c */ /* 0x000fe20000300000 */
.L_x_28:
[----:B------:R-:W-:Y:S01]  /*2a00*/  ULEA UR8, UR24, UR9, 0x3 ;  /* 0x0000000918087291 */ /* 0x000fe2000f8e183f */
[----:B------:R-:W-:-:S03]  /*2a10*/  ISETP.GT.U32.AND P0, PT, R7, 0x1, PT ;  /* 0x000000010700780c */ /* 0x000fc60003f04070 */
[----:B------:R-:W-:-:S04]  /*2a20*/  UIADD3 UR8, UR8, 0x18, URZ ;  /* 0x0000001808087890 */ /* 0x000fc8000fffe03f */
[----:B------:R-:W-:-:S09]  /*2a30*/  UPRMT UR8, URZ, 0x654, UR8 ;  /* 0x000006543f087896 */ /* 0x000fd20008000008 */
[----:B------:R-:W-:Y:S01]  /*2a40*/  SYNCS.ARRIVE.TRANS64.RED.A1T0 RZ, [UR8], RZ ;  /* 0x000000ffffff79a7 */ /* 0x000fe20008100408 */
[----:B------:R-:W-:Y:S05]  /*2a50*/  @P0 BRA `(.L_x_29) ;  /* 0x0000000000040947 */ /* 0x000fea0003800000 */
[----:B------:R-:W-:Y:S01]  /*2a60*/  BPT.TRAP 0x1 ;  /* 0x000000040000795c */ /* 0x000fe20000300000 */
.L_x_29:
[----:B------:R-:W-:Y:S01]  /*2a70*/  UIADD3 UR20, UR20, 0x1, URZ ;  /* 0x0000000114147890 */ /* 0x000fe2000fffe03f */
[C---:B------:R-:W-:Y:S01]  /*2a80*/  ISETP.GT.AND P0, PT, R16.reuse, 0x1, PT ;  /* 0x000000011000780c */ /* 0x040fe20003f04270 */
[----:B------:R-:W-:Y:S01]  /*2a90*/  UIADD3 UR24, UR24, 0x1, URZ ;  /* 0x0000000118187890 */ /* 0x000fe2000fffe03f */
[----:B------:R-:W-:Y:S01]  /*2aa0*/  VIADD R16, R16, 0xffffffff ;  /* 0xffffffff10107836 */ /* 0x000fe20000000000 */
[----:B------:R-:W-:Y:S02]  /*2ab0*/  UISETP.NE.AND UP0, UPT, UR20, 0x3, UPT ;  /* 0x000000031400788c */ /* 0x000fe4000bf05270 */
[----:B------:R-:W-:Y:S02]  /*2ac0*/  UISETP.NE.AND UP1, UPT, UR24, 0x3, UPT ;  /* 0x000000031800788c */ /* 0x000fe4000bf25270 */
[----:B------:R-:W-:Y:S02]  /*2ad0*/  USEL UR8, URZ, 0x1, UP0 ;  /* 0x000000013f087887 */ /* 0x000fe40008000000 */
[----:B------:R-:W-:-:S02]  /*2ae0*/  USEL UR20, UR20, URZ, UP0 ;  /* 0x0000003f14147287 */ /* 0x000fc40008000000 */
[----:B------:R-:W-:Y:S02]  /*2af0*/  USEL UR24, UR24, URZ, UP1 ;  /* 0x0000003f18187287 */ /* 0x000fe40008800000 */
[----:B------:R-:W-:Y:S01]  /*2b00*/  LOP3.LUT R19, R19, UR8, RZ, 0x3c, !PT ;  /* 0x0000000813137c12 */ /* 0x000fe2000f8e3cff */
[----:B------:R-:W-:Y:S01]  /*2b10*/  UMOV UR8, 0x1 ;  /* 0x0000000100087882 */ /* 0x000fe20000000000 */
[----:B------:R-:W-:Y:S08]  /*2b20*/  @P0 BRA `(.L_x_30) ;  /* 0xfffffff400d80947 */ /* 0x000ff0000383ffff */
.L_x_22:
[----:B------:R-:W-:Y:S01]  /*2b30*/  UISETP.NE.AND UP0, UPT, UR6, URZ, UPT ;  /* 0x0000003f0600728c */ /* 0x000fe2000bf05270 */
[----:B01----:R-:W0:Y:S01]  /*2b40*/  LDC R16, c[0x0][0x28c] ;  /* 0x0000a300ff107b82 */ /* 0x003e220000000800 */
[----:B------:R-:W-:Y:S02]  /*2b50*/  IMAD.U32 R17, RZ, RZ, UR23 ;  /* 0x00000017ff117e24 */ /* 0x000fe4000f8e00ff */
[----:B------:R-:W-:-:S06]  /*2b60*/  USEL UR6, URZ, 0x1, !UP0 ;  /* 0x000000013f067887 */ /* 0x000fcc000c000000 */
[----:B------:R-:W-:-:S13]  /*2b70*/  ISETP.NE.AND P0, PT, RZ, UR6, PT ;  /* 0x00000006ff007c0c */ /* 0x000fda000bf05270 */
[----:B------:R-:W-:Y:S05]  /*2b80*/  @!P0 BRA `(.L_x_31) ;  /* 0x0000000400048947 */ /* 0x000fea0003800000 */
[----:B------:R-:W-:Y:S02]  /*2b90*/  WARPGROUP.DEPBAR.LE gsb0, 0x0 ;  /* 0x00008000000079c5 */ /* 0x000fe40000010000 */
[----:B------:R-:W-:Y:S01]  /*2ba0*/  FADD R149, R24, R149 ;  /* 0x0000009518957221 */ /* 0x000fe20000000000 */
        /* <DEDUP_REMOVED lines=62> */
[----:B------:R-:W-:-:S07]  /*2f90*/  FADD R22, R22, R87 ;  /* 0x0000005716167221 */ /* 0x000fce0000000000 */
.L_x_31:
[----:B0-----:R-:W-:Y:S01]  /*2fa0*/  ISETP.GE.AND P0, PT, R16, 0x1, PT ;  /* 0x000000011000780c */ /* 0x001fe20003f06270 */
[----:B------:R0:W-:Y:S01]  /*2fb0*/  SYNCS.ARRIVE.TRANS64.A1T0 RZ, [R17+UR22], RZ ;  /* 0x000000ff11ff79a7 */ /* 0x0001e20008100016 */
[----:B------:R-:W-:-:S11]  /*2fc0*/  WARPGROUP.DEPBAR.LE gsb0, 0x0 ;  /* 0x00008000000079c5 */ /* 0x000fd60000010000 */
[----:B------:R-:W-:Y:S05]  /*2fd0*/  @!P0 BRA `(.L_x_32) ;  /* 0x0000000000388947 */ /* 0x000fea0003800000 */
[----:B------:R-:W-:-:S13]  /*2fe0*/  ISETP.NE.AND P0, PT, R146, 0x3, PT ;  /* 0x000000039200780c */ /* 0x000fda0003f05270 */
[----:B------:R-:W-:Y:S05]  /*2ff0*/  @!P0 BRA `(.L_x_33) ;  /* 0x0000000000048947 */ /* 0x000fea0003800000 */
[----:B------:R-:W-:Y:S01]  /*3000*/  BPT.TRAP 0x1 ;  /* 0x000000040000795c */ /* 0x000fe20000300000 */
.L_x_33:
[----:B------:R-:W-:Y:S01]  /*3010*/  UIADD3 UR8, UR10, UR5, URZ ;  /* 0x000000050a087290 */ /* 0x000fe2000fffe03f */
[----:B------:R-:W-:-:S03]  /*3020*/  ISETP.GT.U32.AND P0, PT, R7, 0x1, PT ;  /* 0x000000010700780c */ /* 0x000fc60003f04070 */
[----:B------:R-:W-:-:S04]  /*3030*/  UIMAD.WIDE.U32 UR6, UR8, -0x55555555, URZ ;  /* 0xaaaaaaab080678a5 */ /* 0x000fc8000f8e003f */
[----:B------:R-:W-:-:S04]  /*3040*/  USHF.R.U32.HI UR6, URZ, 0x1, UR7 ;  /* 0x000000013f067899 */ /* 0x000fc80008011607 */
[----:B------:R-:W-:-:S04]  /*3050*/  UIMAD UR8, UR6, -0x3, UR8 ;  /* 0xfffffffd060878a4 */ /* 0x000fc8000f8e0208 */
[----:B------:R-:W-:-:S04]  /*3060*/  ULEA UR8, UR8, UR9, 0x3 ;  /* 0x0000000908087291 */ /* 0x000fc8000f8e183f */
[----:B------:R-:W-:-:S04]  /*3070*/  UIADD3 UR8, UR8, 0x18, URZ ;  /* 0x0000001808087890 */ /* 0x000fc8000fffe03f */
[----:B------:R-:W-:-:S09]  /*3080*/  UPRMT UR8, URZ, 0x654, UR8 ;  /* 0x000006543f087896 */ /* 0x000fd20008000008 */
[----:B------:R-:W-:Y:S01]  /*3090*/  SYNCS.ARRIVE.TRANS64.RED.A1T0 RZ, [UR8], RZ ;  /* 0x000000ffffff79a7 */ /* 0x000fe20008100408 */
[----:B------:R-:W-:Y:S05]  /*30a0*/  @P0 BRA `(.L_x_32) ;  /* 0x0000000000040947 */ /* 0x000fea0003800000 */
[----:B------:R-:W-:Y:S01]  /*30b0*/  BPT.TRAP 0x1 ;  /* 0x000000040000795c */ /* 0x000fe20000300000 */
.L_x_32:
[----:B------:R-:W-:Y:S01]  /*30c0*/  SHF.L.U32 R16, R148, 0x1f, RZ ;  /* 0x0000001f94107819 */ /* 0x000fe200000006ff */
[----:B------:R-:W-:Y:S01]  /*30d0*/  UIADD3 UR5, UR21, UR5, URZ ;  /* 0x0000000515057290 */ /* 0x000fe2000fffe03f */
[----:B------:R-:W1:Y:S01]  /*30e0*/  LDC R32, c[0x0][0x288] ;  /* 0x0000a200ff207b82 */ /* 0x000e620000000800 */
[----:B------:R-:W-:Y:S01]  /*30f0*/  UISETP.GE.U32.AND UP1, UPT, UR21, 0x3, UPT ;  /* 0x000000031500788c */ /* 0x000fe2000bf26070 */
[----:B------:R-:W-:Y:S01]  /*3100*/  IMAD.SHL.U32 R26, R11, 0x2, RZ ;  /* 0x000000020b1a7824 */ /* 0x000fe200078e00ff */
[----:B------:R-:W-:Y:S02]  /*3110*/  UISETP.GT.U32.AND UP0, UPT, UR5, 0x2, UPT ;  /* 0x000000020500788c */ /* 0x000fe4000bf04070 */
[----:B------:R-:W-:Y:S02]  /*3120*/  UIMAD.WIDE.U32 UR6, UR5, -0x55555555, URZ ;  /* 0xaaaaaaab050678a5 */ /* 0x000fe4000f8e003f */
[----:B------:R-:W-:Y:S01]  /*3130*/  UISETP.LT.U32.AND UP0, UPT, UR21, 0x3, UP0 ;  /* 0x000000031500788c */ /* 0x000fe20008701070 */
[----:B------:R-:W2:Y:S01]  /*3140*/  SYNCS.PHASECHK.TRANS64.TRYWAIT P0, [UR11+0x8], R16 ;  /* 0x00000810ff0075a7 */ /* 0x000ea2000800014b */
[----:B------:R-:W-:Y:S01]  /*3150*/  USHF.R.U32.HI UR6, URZ, 0x1, UR7 ;  /* 0x000000013f067899 */ /* 0x000fe20008011607 */
[----:B------:R-:W-:Y:S01]  /*3160*/  SHF.R.S32.HI R27, RZ, 0x1f, R26 ;  /* 0x0000001fff1b7819 */ /* 0x000fe2000001141a */
[----:B------:R-:W-:-:S02]  /*3170*/  USEL UR8, URZ, 0x1, !UP0 ;  /* 0x000000013f087887 */ /* 0x000fc4000c000000 */
[----:B------:R-:W-:Y:S02]  /*3180*/  UIMAD UR5, UR6, -0x3, UR5 ;  /* 0xfffffffd060578a4 */ /* 0x000fe4000f8e0205 */
[----:B------:R-:W-:-:S04]  /*3190*/  ULOP3.LUT UR4, UR4, UR8, URZ, 0x3c, !UPT ;  /* 0x0000000804047292 */ /* 0x000fc8000f8e3c3f */
[----:B------:R-:W-:Y:S01]  /*31a0*/  @UP1 ULOP3.LUT UR4, UR4, 0x1, UR6, 0x78, !UPT ;  /* 0x0000000104041892 */ /* 0x000fe2000f8e7806 */
[----:B-12---:R-:W-:Y:S11]  /*31b0*/  @!P0 BRA `(.L_x_34) ;  /* 0x0000005c00988947 */ /* 0x006ff60003800000 */
.L_x_191:
[----:B------:R-:W-:Y:S01]  /*31c0*/  IMAD.SHL.U32 R28, R6, 0x40, RZ ;  /* 0x00000040061c7824 */ /* 0x000fe200078e00ff */
[----:B------:R-:W-:Y:S01]  /*31d0*/  ULDC UR8, c[0x0][0x284] ;  /* 0x0000a10000087ab9 */ /* 0x000fe20000000800 */
[----:B------:R-:W-:Y:S01]  /*31e0*/  IMAD.SHL.U32 R29, R5, 0x80, RZ ;  /* 0x00000080051d7824 */ /* 0x000fe200078e00ff */
[----:B------:R-:W-:Y:S01]  /*31f0*/  SHF.R.S32.HI R34, RZ, 0x1f, R4 ;  /* 0x0000001fff227819 */ /* 0x000fe20000011404 */
[----:B------:R-:W-:Y:S01]  /*3200*/  ULDC.64 UR6, c[0x0][0x5d0] ;  /* 0x0001740000067ab9 */ /* 0x000fe20000000a00 */
[----:B------:R-:W-:Y:S01]  /*3210*/  ISETP.GE.AND P0, PT, R28, UR8, PT ;  /* 0x000000081c007c0c */ /* 0x000fe2000bf06270 */
[----:B0-----:R-:W-:Y:S01]  /*3220*/  IMAD.WIDE.U32 R16, R4, UR6, R26 ;  /* 0x0000000604107c25 */ /* 0x001fe2000f8e001a */
[----:B------:R-:W-:Y:S02]  /*3230*/  SHF.R.S32.HI R33, RZ, 0x1f, R29 ;  /* 0x0000001fff217819 */ /* 0x000fe4000001141d */
[C---:B------:R-:W-:Y:S01]  /*3240*/  ISETP.GE.OR P0, PT, R29.reuse, R32, P0 ;  /* 0x000000201d00720c */ /* 0x040fe20000706670 */
[----:B------:R-:W-:Y:S01]  /*3250*/  IMAD R5, R34, UR6, RZ ;  /* 0x0000000622057c24 */ /* 0x000fe2000f8e02ff */
[----:B------:R-:W-:-:S03]  /*3260*/  IADD3 R16, P1, R29, R16, RZ ;  /* 0x000000101d107210 */ /* 0x000fc60007f3e0ff */
[----:B------:R-:W-:-:S05]  /*3270*/  IMAD R5, R4, UR7, R5 ;  /* 0x0000000704057c24 */ /* 0x000fca000f8e0205 */
[----:B------:R-:W-:-:S03]  /*3280*/  IADD3.X R17, R33, R17, R5, P1, !PT ;  /* 0x0000001121117210 */ /* 0x000fc60000ffe405 */
[----:B------:R-:W-:Y:S05]  /*3290*/  @P0 BRA `(.L_x_35) ;  /* 0x0000004400b80947 */ /* 0x000fea0003800000 */
[----:B------:R-:W0:Y:S01]  /*32a0*/  LDC.64 R30, c[0x0][0x5c8] ;  /* 0x00017200ff1e7b82 */ /* 0x000e220000000a00 */
[----:B------:R-:W-:Y:S01]  /*32b0*/  IMAD.WIDE R24, R6, 0x40, R14 ;  /* 0x0000004006187825 */ /* 0x000fe200078e020e */
[----:B------:R-:W-:Y:S01]  /*32c0*/  ULDC.64 UR6, c[0x0][0x5c0] ;  /* 0x0001700000067ab9 */ /* 0x000fe20000000a00 */
[----:B------:R-:W-:Y:S02]  /*32d0*/  BSSY B0, `(.L_x_35) ;  /* 0x000046a000007945 */ /* 0x000fe40003800000 */
[----:B------:R-:W-:-:S04]  /*32e0*/  IMAD R6, R11, -0x2, R32 ;  /* 0xfffffffe0b067824 */ /* 0x000fc800078e0220 */
[----:B------:R-:W-:Y:S02]  /*32f0*/  IMAD.IADD R6, R6, 0x1, -R29 ;  /* 0x0000000106067824 */ /* 0x000fe400078e0a1d */
[-C--:B0-----:R-:W-:Y:S02]  /*3300*/  IMAD R5, R25, R30.reuse, RZ ;  /* 0x0000001e19057224 */ /* 0x081fe400078e02ff */
[----:B------:R-:W-:-:S04]  /*3310*/  IMAD.WIDE.U32 R16, R24, R30, R16 ;  /* 0x0000001e18107225 */ /* 0x000fc800078e0010 */
[----:B------:R-:W-:Y:S01]  /*3320*/  IMAD R19, R24, R31, R5 ;  /* 0x0000001f18137224 */ /* 0x000fe200078e0205 */
[----:B------:R-:W-:Y:S02]  /*3330*/  LEA R5, P0, R30, R16, 0x3 ;  /* 0x000000101e057211 */ /* 0x000fe400078018ff */
[----:B------:R-:W-:Y:S01]  /*3340*/  IADD3 R18, P1, R16, UR6, RZ ;  /* 0x0000000610127c10 */ /* 0x000fe2000ff3e0ff */
[----:B------:R-:W-:Y:S01]  /*3350*/  IMAD.IADD R19, R17, 0x1, R19 ;  /* 0x0000000111137824 */ /* 0x000fe200078e0213 */
[----:B------:R-:W-:-:S04]  /*3360*/  IADD3 R16, P3, R5, UR6, RZ ;  /* 0x0000000605107c10 */ /* 0x000fc8000ff7e0ff */
[----:B------:R-:W-:Y:S01]  /*3370*/  LEA.HI.X R5, R30, R19, R31, 0x3, P0 ;  /* 0x000000131e057211 */ /* 0x000fe200000f1c1f */
[----:B------:R-:W-:Y:S01]  /*3380*/  IMAD.IADD R30, R13, 0x1, -R28 ;  /* 0x000000010d1e7824 */ /* 0x000fe200078e0a1c */
[----:B-----5:R-:W-:Y:S02]  /*3390*/  FSETP.NEU.AND P0, PT, R12, RZ, PT ;  /* 0x000000ff0c00720b */ /* 0x020fe40003f0d000 */
[----:B------:R-:W-:Y:S02]  /*33a0*/  IADD3.X R19, R19, UR7, RZ, P1, !PT ;  /* 0x0000000713137c10 */ /* 0x000fe40008ffe4ff */
[----:B------:R-:W-:-:S09]  /*33b0*/  IADD3.X R17, R5, UR7, RZ, P3, !PT ;  /* 0x0000000705117c10 */ /* 0x000fd20009ffe4ff */
[----:B------:R-:W-:Y:S05]  /*33c0*/  @!P0 BRA `(.L_x_36) ;  /* 0x0000003400608947 */ /* 0x000fea0003800000 */
[----:B------:R-:W-:Y:S01]  /*33d0*/  ULDC.64 UR6, c[0x0][0x5b8] ;  /* 0x00016e0000067ab9 */ /* 0x000fe20000000a00 */
[----:B------:R-:W-:Y:S01]  /*33e0*/  ULDC.64 UR16, c[0x0][0x5a8] ;  /* 0x00016a0000107ab9 */ /* 0x000fe20000000a00 */
[----:B------:R-:W-:Y:S01]  /*33f0*/  IMAD.WIDE.U32 R26, R4, UR6, R26 ;  /* 0x00000006041a7c25 */ /* 0x000fe2000f8e001a */
[----:B------:R-:W-:Y:S01]  /*3400*/  BSSY B1, `(.L_x_37) ;  /* 0x0000010000017945 */ /* 0x000fe20003800000 */
[----:B------:R-:W-:Y:S02]  /*3410*/  PRMT R28, RZ, 0x7610, R28 ;  /* 0x00007610ff1c7816 */ /* 0x000fe4000000001c */
[----:B------:R-:W-:Y:S01]  /*3420*/  IMAD R5, R34, UR6, RZ ;  /* 0x0000000622057c24 */ /* 0x000fe2000f8e02ff */
[----:B------:R-:W-:-:S03]  /*3430*/  IADD3 R26, P0, R29, R26, RZ ;  /* 0x0000001a1d1a7210 */ /* 0x000fc60007f1e0ff */
[----:B------:R-:W-:Y:S01]  /*3440*/  IMAD R5, R4, UR7, R5 ;  /* 0x0000000704057c24 */ /* 0x000fe2000f8e0205 */
[----:B------:R-:W-:Y:S02]  /*3450*/  ULDC.64 UR6, c[0x0][0x5b0] ;  /* 0x00016c0000067ab9 */ /* 0x000fe40000000a00 */
[----:B------:R-:W-:Y:S02]  /*3460*/  IMAD R29, R25, UR6, RZ ;  /* 0x00000006191d7c24 */ /* 0x000fe4000f8e02ff */
[----:B------:R-:W-:Y:S02]  /*3470*/  IADD3.X R27, R33, R27, R5, P0, !PT ;  /* 0x0000001b211b7210 */ /* 0x000fe400007fe405 */
[----:B------:R-:W-:Y:S01]  /*3480*/  ISETP.GE.AND P0, PT, R30, 0x1, PT ;  /* 0x000000011e00780c */ /* 0x000fe20003f06270 */
[C---:B------:R-:W-:Y:S02]  /*3490*/  IMAD R29, R24.reuse, UR7, R29 ;  /* 0x00000007181d7c24 */ /* 0x040fe4000f8e021d */
[----:B------:R-:W-:Y:S01]  /*34a0*/  IMAD.WIDE.U32 R4, R24, UR6, R26 ;  /* 0x0000000618047c25 */ /* 0x000fe2000f8e001a */
[----:B------:R-:W-:-:S02]  /*34b0*/  ISETP.LT.OR P4, PT, R6, 0x1, !P0 ;  /* 0x000000010600780c */ /* 0x000fc40004781670 */
[----:B------:R-:W-:-:S04]  /*34c0*/  IADD3 R4, P1, R4, UR16, RZ ;  /* 0x0000001004047c10 */ /* 0x000fc8000ff3e0ff */
[----:B------:R-:W-:-:S07]  /*34d0*/  IADD3.X R5, R5, UR17, R29, P1, !PT ;  /* 0x0000001105057c10 */ /* 0x000fce0008ffe41d */
[----:B------:R-:W-:Y:S05]  /*34e0*/  @P4 BRA `(.L_x_38) ;  /* 0x0000000000044947 */ /* 0x000fea0003800000 */
[----:B------:R0:W5:Y:S02]  /*34f0*/  LDG.E.U8 R28, desc[UR14][R4.64] ;  /* 0x0000000e041c7981 */ /* 0x000164000c1e1100 */
.L_x_38:
[----:B------:R-:W-:Y:S05]  /*3500*/  BSYNC B1 ;  /* 0x0000000000017941 */ /* 0x000fea0003800000 */
.L_x_37:
[----:B-----5:R-:W-:Y:S01]  /*3510*/  LOP3.LUT R28, R28, 0xff, RZ, 0xc0, !PT ;  /* 0x000000ff1c1c7812 */ /* 0x020fe200078ec0ff */
[----:B------:R-:W-:Y:S01]  /*3520*/  BSSY B1, `(.L_x_39) ;  /* 0x000000b000017945 */ /* 0x000fe20003800000 */
[----:B------:R-:W-:Y:S02]  /*3530*/  ISETP.LT.OR P3, PT, R6, 0x2, !P0 ;  /* 0x000000020600780c */ /* 0x000fe40004761670 */
[----:B------:R-:W-:-:S05]  /*3540*/  F2FP.F16.E5M2.UNPACK_B R28, R28 ;  /* 0x0000001cff1c723e */ /* 0x000fca00020004ff */
[----:B------:R-:W-:-:S05]  /*3550*/  HADD2.F32 R29, -RZ, R28.H0_H0 ;  /* 0x2000001cff1d7230 */ /* 0x000fca0000004100 */
[----:B------:R-:W-:-:S04]  /*3560*/  FMUL R28, R29, R12 ;  /* 0x0000000c1d1c7220 */ /* 0x000fc80000400000 */
[----:B------:R-:W-:-:S05]  /*3570*/  FFMA R28, R149, R10, R28 ;  /* 0x0000000a951c7223 */ /* 0x000fca000000001c */
[----:B------:R-:W-:Y:S02]  /*3580*/  F2FP.SATFINITE.E5M2.F32.PACK_AB_MERGE_C R29, RZ, R28, RZ ;  /* 0x0000001cff1d723e */ /* 0x000fe400048060ff */
[----:B------:R-:W-:-:S03]  /*3590*/  PRMT R28, RZ, 0x7610, R28 ;  /* 0x00007610ff1c7816 */ /* 0x000fc6000000001c */
[----:B------:R1:W-:Y:S01]  /*35a0*/  @!P4 STG.E.U8 desc[UR14][R18.64], R29 ;  /* 0x0000001d1200c986 */ /* 0x0003e2000c10110e */
[----:B------:R-:W-:Y:S05]  /*35b0*/  @P3 BRA `(.L_x_40) ;  /* 0x0000000000043947 */ /* 0x000fea0003800000 */
[----:B------:R2:W5:Y:S02]  /*35c0*/  LDG.E.U8 R28, desc[UR14][R4.64+0x1] ;  /* 0x0000010e041c7981 */ /* 0x000564000c1e1100 */
.L_x_40:
[----:B------:R-:W-:Y:S05]  /*35d0*/  BSYNC B1 ;  /* 0x0000000000017941 */ /* 0x000fea0003800000 */
.L_x_39:
[----:B-----5:R-:W-:Y:S01]  /*35e0*/  LOP3.LUT R28, R28, 0xff, RZ, 0xc0, !PT ;  /* 0x000000ff1c1c7812 */ /* 0x020fe200078ec0ff */
[----:B------:R-:W-:Y:S01]  /*35f0*/  BSSY B1, `(.L_x_41) ;  /* 0x0000013000017945 */ /* 0x000fe20003800000 */
[----:B------:R-:W-:Y:S02]  /*3600*/  IADD3 R31, P1, R24, 0x8, RZ ;  /* 0x00000008181f7810 */ /* 0x000fe40007f3e0ff */
[----:B------:R-:W-:-:S03]  /*3610*/  F2FP.F16.E5M2.UNPACK_B R28, R28 ;  /* 0x0000001cff1c723e */ /* 0x000fc600020004ff */
[----:B------:R-:W-:Y:S01]  /*3620*/  IMAD.X R24, RZ, RZ, R25, P1 ;  /* 0x000000ffff187224 */ /* 0x000fe200008e0619 */
[----:B------:R-:W-:Y:S01]  /*3630*/  ISETP.GE.AND P1, PT, R30, 0x9, PT ;  /* 0x000000091e00780c */ /* 0x000fe20003f26270 */
[----:B-1----:R-:W-:Y:S02]  /*3640*/  HADD2.F32 R29, -RZ, R28.H0_H0 ;  /* 0x2000001cff1d7230 */ /* 0x002fe40000004100 */
[----:B------:R-:W-:Y:S01]  /*3650*/  IMAD R24, R24, UR6, RZ ;  /* 0x0000000618187c24 */ /* 0x000fe2000f8e02ff */
[----:B------:R-:W-:Y:S01]  /*3660*/  ISETP.LT.OR P5, PT, R6, 0x1, !P1 ;  /* 0x000000010600780c */ /* 0x000fe20004fa1670 */
[----:B------:R-:W-:-:S04]  /*3670*/  IMAD.WIDE.U32 R26, R31, UR6, R26 ;  /* 0x000000061f1a7c25 */ /* 0x000fc8000f8e001a */
[----:B------:R-:W-:Y:S01]  /*3680*/  FMUL R29, R29, R12 ;  /* 0x0000000c1d1d7220 */ /* 0x000fe20000400000 */
[----:B------:R-:W-:-:S03]  /*3690*/  IMAD R31, R31, UR7, R24 ;  /* 0x000000071f1f7c24 */ /* 0x000fc6000f8e0218 */
[----:B------:R-:W-:Y:S01]  /*36a0*/  FFMA R29, R144, R10, R29 ;  /* 0x0000000a901d7223 */ /* 0x000fe2000000001d */
[----:B------:R-:W-:Y:S02]  /*36b0*/  IADD3 R24, P4, R26, UR16, RZ ;  /* 0x000000101a187c10 */ /* 0x000fe4000ff9e0ff */
[----:B------:R-:W-:Y:S02]  /*36c0*/  PRMT R26, RZ, 0x7610, R26 ;  /* 0x00007610ff1a7816 */ /* 0x000fe4000000001a */
[----:B------:R-:W-:Y:S02]  /*36d0*/  F2FP.SATFINITE.E5M2.F32.PACK_AB_MERGE_C R29, RZ, R29, RZ ;  /* 0x0000001dff1d723e */ /* 0x000fe400048060ff */
[----:B------:R-:W-:-:S03]  /*36e0*/  IADD3.X R25, R27, UR17, R31, P4, !PT ;  /* 0x000000111b197c10 */ /* 0x000fc6000a7fe41f */
[----:B------:R1:W-:Y:S01]  /*36f0*/  @!P3 STG.E.U8 desc[UR14][R18.64+0x1], R29 ;  /* 0x0000011d1200b986 */ /* 0x0003e2000c10110e */
[----:B------:R-:W-:Y:S05]  /*3700*/  @P5 BRA `(.L_x_42) ;  /* 0x0000000000045947 */ /* 0x000fea0003800000 */
[----:B------:R3:W5:Y:S02]  /*3710*/  LDG.E.U8 R26, desc[UR14][R24.64] ;  /* 0x0000000e181a7981 */ /* 0x000764000c1e1100 */
.L_x_42:
[----:B------:R-:W-:Y:S05]  /*3720*/  BSYNC B1 ;  /* 0x0000000000017941 */ /* 0x000fea0003800000 */
.L_x_41:
        /* <DEDUP_REMOVED lines=12> */
.L_x_44:
[----:B------:R-:W-:Y:S05]  /*37f0*/  BSYNC B1 ;  /* 0x0000000000017941 */ /* 0x000fea0003800000 */
.L_x_43:
[----:B-----5:R-:W-:Y:S01]  /*3800*/  LOP3.LUT R26, R26, 0xff, RZ, 0xc0, !PT ;  /* 0x000000ff1a1a7812 */ /* 0x020fe200078ec0ff */
[----:B------:R-:W-:Y:S01]  /*3810*/  BSSY B1, `(.L_x_45) ;  /* 0x000000b000017945 */ /* 0x000fe20003800000 */
[----:B------:R-:W-:Y:S02]  /*3820*/  ISETP.LT.OR P4, PT, R6, 0x9, !P0 ;  /* 0x000000090600780c */ /* 0x000fe40004781670 */
[----:B------:R-:W-:-:S05]  /*3830*/  F2FP.F16.E5M2.UNPACK_B R26, R26 ;  /* 0x0000001aff1a723e */ /* 0x000fca00020004ff */
[----:B----4-:R-:W-:Y:S01]  /*3840*/  HADD2.F32 R27, -RZ, R26.H0_H0 ;  /* 0x2000001aff1b7230 */ /* 0x010fe20000004100 */
[----:B------:R-:W-:-:S04]  /*3850*/  PRMT R26, RZ, 0x7610, R26 ;  /* 0x00007610ff1a7816 */ /* 0x000fc8000000001a */
[----:B------:R-:W-:-:S04]  /*3860*/  FMUL R27, R27, R12 ;  /* 0x0000000c1b1b7220 */ /* 0x000fc80000400000 */
[----:B------:R-:W-:-:S05]  /*3870*/  FFMA R27, R142, R10, R27 ;  /* 0x0000000a8e1b7223 */ /* 0x000fca000000001b */
[----:B------:R-:W-:-:S05]  /*3880*/  F2FP.SATFINITE.E5M2.F32.PACK_AB_MERGE_C R27, RZ, R27, RZ ;  /* 0x0000001bff1b723e */ /* 0x000fca00048060ff */
[----:B------:R4:W-:Y:S01]  /*3890*/  @!P3 STG.E.U8 desc[UR14][R16.64+0x1], R27 ;  /* 0x0000011b1000b986 */ /* 0x0009e2000c10110e */
[----:B------:R-:W-:Y:S05]  /*38a0*/  @P4 BRA `(.L_x_46) ;  /* 0x0000000000044947 */ /* 0x000fea0003800000 */
[----:B------:R0:W5:Y:S02]  /*38b0*/  LDG.E.U8 R26, desc[UR14][R4.64+0x8] ;  /* 0x0000080e041a7981 */ /* 0x000164000c1e1100 */
.L_x_46:
[----:B------:R-:W-:Y:S05]  /*38c0*/  BSYNC B1 ;  /* 0x0000000000017941 */ /* 0x000fea0003800000 */
.L_x_45:
[----:B-----5:R-:W-:Y:S01]  /*38d0*/  LOP3.LUT R26, R26, 0xff, RZ, 0xc0, !PT ;  /* 0x000000ff1a1a7812 */ /* 0x020fe200078ec0ff */
[----:B------:R-:W-:Y:S01]  /*38e0*/  BSSY B1, `(.L_x_47) ;  /* 0x000000b000017945 */ /* 0x000fe20003800000 */
[----:B------:R-:W-:Y:S02]  /*38f0*/  ISETP.LT.OR P3, PT, R6, 0xa, !P0 ;  /* 0x0000000a0600780c */ /* 0x000fe40004761670 */
[----:B------:R-:W-:-:S05]  /*3900*/  F2FP.F16.E5M2.UNPACK_B R26, R26 ;  /* 0x0000001aff1a723e */ /* 0x000fca00020004ff */
[----:B----4-:R-:W-:-:S05]  /*3910*/  HADD2.F32 R27, -RZ, R26.H0_H0 ;  /* 0x2000001aff1b7230 */ /* 0x010fca0000004100 */
[----:B------:R-:W-:-:S04]  /*3920*/  FMUL R26, R27, R12 ;  /* 0x0000000c1b1a7220 */ /* 0x000fc80000400000 */
[----:B------:R-:W-:-:S05]  /*3930*/  FFMA R26, R145, R10, R26 ;  /* 0x0000000a911a7223 */ /* 0x000fca000000001a */
[----:B------:R-:W-:Y:S02]  /*3940*/  F2FP.SATFINITE.E5M2.F32.PACK_AB_MERGE_C R27, RZ, R26, RZ ;  /* 0x0000001aff1b723e */ /* 0x000fe400048060ff */
[----:B------:R-:W-:-:S03]  /*3950*/  PRMT R26, RZ, 0x7610, R26 ;  /* 0x00007610ff1a7816 */ /* 0x000fc6000000001a */
[----:B------:R4:W-:Y:S01]  /*3960*/  @!P4 STG.E.U8 desc[UR14][R18.64+0x8], R27 ;  /* 0x0000081b1200c986 */ /* 0x0009e2000c10110e */
[----:B------:R-:W-:Y:S05]  /*3970*/  @P3 BRA `(.L_x_48) ;  /* 0x0000000000043947 */ /* 0x000fea0003800000 */
[----:B------:R0:W5:Y:S02]  /*3980*/  LDG.E.U8 R26, desc[UR14][R4.64+0x9] ;  /* 0x0000090e041a7981 */ /* 0x000164000c1e1100 */
.L_x_48:
[----:B------:R-:W-:Y:S05]  /*3990*/  BSYNC B1 ;  /* 0x0000000000017941 */ /* 0x000fea0003800000 */
.L_x_47:
        /* <DEDUP_REMOVED lines=12> */
.L_x_50:
[----:B------:R-:W-:Y:S05]  /*3a60*/  BSYNC B1 ;  /* 0x0000000000017941 */ /* 0x000fea0003800000 */
.L_x_49:
        /* <DEDUP_REMOVED lines=12> */
.L_x_52:
[----:B------:R-:W-:Y:S05]  /*3b30*/  BSYNC B1 ;  /* 0x0000000000017941 */ /* 0x000fea0003800000 */
.L_x_51:
        /* <DEDUP_REMOVED lines=12> */
.L_x_54:
[----:B------:R-:W-:Y:S05]  /*3c00*/  BSYNC B1 ;  /* 0x0000000000017941 */ /* 0x000fea0003800000 */
.L_x_53:
        /* <DEDUP_REMOVED lines=12> */
.L_x_56:
[----:B------:R-:W-:Y:S05]  /*3cd0*/  BSYNC B1 ;  /* 0x0000000000017941 */ /* 0x000fea0003800000 */
.L_x_55:
        /* <DEDUP_REMOVED lines=12> */
.L_x_58:
[----:B------:R-:W-:Y:S05]  /*3da0*/  BSYNC B1 ;  /* 0x0000000000017941 */ /* 0x000fea0003800000 */
.L_x_57:
        /* <DEDUP_REMOVED lines=12> */
.L_x_60:
[----:B------:R-:W-:Y:S05]  /*3e70*/  BSYNC B1 ;  /* 0x0000000000017941 */ /* 0x000fea0003800000 */
.L_x_59:
        /* <DEDUP_REMOVED lines=12> */
.L_x_62:
[----:B------:R-:W-:Y:S05]  /*3f40*/  BSYNC B1 ;  /* 0x0000000000017941 */ /* 0x000fea0003800000 */
.L_x_61:
        /* <DEDUP_REMOVED lines=12> */
.L_x_64:
[----:B------:R-:W-:Y:S05]  /*4010*/  BSYNC B1 ;  /* 0x0000000000017941 */ /* 0x000fea0003800000 */
.L_x_63:
        /* <DEDUP_REMOVED lines=12> */
.L_x_66:
[----:B------:R-:W-:Y:S05]  /*40e0*/  BSYNC B1 ;  /* 0x0000000000017941 */ /* 0x000fea0003800000 */
.L_x_65:
        /* <DEDUP_REMOVED lines=12> */
.L_x_68:
[----:B------:R-:W-:Y:S05]  /*41b0*/  BSYNC B1 ;  /* 0x0000000000017941 */ /* 0x000fea0003800000 */
.L_x_67:
        /* <DEDUP_REMOVED lines=12> */
.L_x_70:
[----:B------:R-:W-:Y:S05]  /*4280*/  BSYNC B1 ;  /* 0x0000000000017941 */ /* 0x000fea0003800000 */
.L_x_69:
        /* <DEDUP_REMOVED lines=12> */
.L_x_72:
[----:B------:R-:W-:Y:S05]  /*4350*/  BSYNC B1 ;  /* 0x0000000000017941 */ /* 0x000fea0003800000 */
.L_x_71:
        /* <DEDUP_REMOVED lines=12> */
.L_x_74:
[----:B------:R-:W-:Y:S05]  /*4420*/  BSYNC B1 ;  /* 0x0000000000017941 */ /* 0x000fea0003800000 */
.L_x_73:
        /* <DEDUP_REMOVED lines=12> */
.L_x_76:
[----:B------:R-:W-:Y:S05]  /*44f0*/  BSYNC B1 ;  /* 0x0000000000017941 */ /* 0x000fea0003800000 */
.L_x_75:
        /* <DEDUP_REMOVED lines=12> */
.L_x_78:
[----:B------:R-:W-:Y:S05]  /*45c0*/  BSYNC B1 ;  /* 0x0000000000017941 */ /* 0x000fea0003800000 */
.L_x_77:
        /* <DEDUP_REMOVED lines=12> */
.L_x_80:
[----:B------:R-:W-:Y:S05]  /*4690*/  BSYNC B1 ;  /* 0x0000000000017941 */ /* 0x000fea0003800000 */
.L_x_79:
        /* <DEDUP_REMOVED lines=12> */
.L_x_82:
[----:B------:R-:W-:Y:S05]  /*4760*/  BSYNC B1 ;  /* 0x0000000000017941 */ /* 0x000fea0003800000 */
.L_x_81:
        /* <DEDUP_REMOVED lines=12> */
.L_x_84:
[----:B------:R-:W-:Y:S05]  /*4830*/  BSYNC B1 ;  /* 0x0000000000017941 */ /* 0x000fea0003800000 */
.L_x_83:
        /* <DEDUP_REMOVED lines=12> */
.L_x_86:
[----:B------:R-:W-:Y:S05]  /*4900*/  BSYNC B1 ;  /* 0x0000000000017941 */ /* 0x000fea0003800000 */
.L_x_85:
        /* <DEDUP_REMOVED lines=12> */
.L_x_88:
[----:B------:R-:W-:Y:S05]  /*49d0*/  BSYNC B1 ;  /* 0x0000000000017941 */ /* 0x000fea0003800000 */
.L_x_87:
        /* <DEDUP_REMOVED lines=12> */
.L_x_90:
[----:B------:R-:W-:Y:S05]  /*4aa0*/  BSYNC B1 ;  /* 0x0000000000017941 */ /* 0x000fea0003800000 */
.L_x_89:
        /* <DEDUP_REMOVED lines=12> */
.L_x_92:
[----:B------:R-:W-:Y:S05]  /*4b70*/  BSYNC B1 ;  /* 0x0000000000017941 */ /* 0x000fea0003800000 */
.L_x_91:
        /* <DEDUP_REMOVED lines=12> */
.L_x_94:
[----:B------:R-:W-:Y:S05]  /*4c40*/  BSYNC B1 ;  /* 0x0000000000017941 */ /* 0x000fea0003800000 */
.L_x_93:
        /* <DEDUP_REMOVED lines=12> */
.L_x_96:
[----:B------:R-:W-:Y:S05]  /*4d10*/  BSYNC B1 ;  /* 0x0000000000017941 */ /* 0x000fea0003800000 */
.L_x_95:
        /* <DEDUP_REMOVED lines=12> */
.L_x_98:
[----:B------:R-:W-:Y:S05]  /*4de0*/  BSYNC B1 ;  /* 0x0000000000017941 */ /* 0x000fea0003800000 */
.L_x_97:
        /* <DEDUP_REMOVED lines=12> */
.L_x_100:
[----:B------:R-:W-:Y:S05]  /*4eb0*/  BSYNC B1 ;  /* 0x0000000000017941 */ /* 0x000fea0003800000 */
.L_x_99:
        /* <DEDUP_REMOVED lines=12> */
.L_x_102:
[----:B------:R-:W-:Y:S05]  /*4f80*/  BSYNC B1 ;  /* 0x0000000000017941 */ /* 0x000fea0003800000 */
.L_x_101:
        /* <DEDUP_REMOVED lines=12> */
.L_x_104:
[----:B------:R-:W-:Y:S05]  /*5050*/  BSYNC B1 ;  /* 0x0000000000017941 */ /* 0x000fea0003800000 */
.L_x_103:
        /* <DEDUP_REMOVED lines=12> */
.L_x_106:
[----:B------:R-:W-:Y:S05]  /*5120*/  BSYNC B1 ;  /* 0x0000000000017941 */ /* 0x000fea0003800000 */
.L_x_105:
        /* <DEDUP_REMOVED lines=12> */
.L_x_108:
[----:B------:R-:W-:Y:S05]  /*51f0*/  BSYNC B1 ;  /* 0x0000000000017941 */ /* 0x000fea0003800000 */
.L_x_107:
        /* <DEDUP_REMOVED lines=12> */
.L_x_110:
[----:B------:R-:W-:Y:S05]  /*52c0*/  BSYNC B1 ;  /* 0x0000000000017941 */ /* 0x000fea0003800000 */
.L_x_109:
        /* <DEDUP_REMOVED lines=12> */
.L_x_112:
[----:B------:R-:W-:Y:S05]  /*5390*/  BSYNC B1 ;  /* 0x0000000000017941 */ /* 0x000fea0003800000 */
.L_x_111:
        /* <DEDUP_REMOVED lines=12> */
.L_x_114:
[----:B------:R-:W-:Y:S05]  /*5460*/  BSYNC B1 ;  /* 0x0000000000017941 */ /* 0x000fea0003800000 */
.L_x_113:
        /* <DEDUP_REMOVED lines=12> */
.L_x_116:
[----:B------:R-:W-:Y:S05]  /*5530*/  BSYNC B1 ;  /* 0x0000000000017941 */ /* 0x000fea0003800000 */
.L_x_115:
        /* <DEDUP_REMOVED lines=12> */
.L_x_118:
[----:B------:R-:W-:Y:S05]  /*5600*/  BSYNC B1 ;  /* 0x0000000000017941 */ /* 0x000fea0003800000 */
.L_x_117:
        /* <DEDUP_REMOVED lines=12> */
.L_x_120:
[----:B------:R-:W-:Y:S05]  /*56d0*/  BSYNC B1 ;  /* 0x0000000000017941 */ /* 0x000fea0003800000 */
.L_x_119:
        /* <DEDUP_REMOVED lines=12> */
.L_x_122:
[----:B------:R-:W-:Y:S05]  /*57a0*/  BSYNC B1 ;  /* 0x0000000000017941 */ /* 0x000fea0003800000 */
.L_x_121:
        /* <DEDUP_REMOVED lines=12> */
.L_x_124:
[----:B------:R-:W-:Y:S05]  /*5870*/  BSYNC B1 ;  /* 0x0000000000017941 */ /* 0x000fea0003800000 */
.L_x_123:
        /* <DEDUP_REMOVED lines=12> */
.L_x_126:
[----:B------:R-:W-:Y:S05]  /*5940*/  BSYNC B1 ;  /* 0x0000000000017941 */ /* 0x000fea0003800000 */
.L_x_125:
        /* <DEDUP_REMOVED lines=12> */
.L_x_128:
[----:B------:R-:W-:Y:S05]  /*5a10*/  BSYNC B1 ;  /* 0x0000000000017941 */ /* 0x000fea0003800000 */
.L_x_127:
        /* <DEDUP_REMOVED lines=12> */
.L_x_130:
[----:B------:R-:W-:Y:S05]  /*5ae0*/  BSYNC B1 ;  /* 0x0000000000017941 */ /* 0x000fea0003800000 */
.L_x_129:
        /* <DEDUP_REMOVED lines=12> */
.L_x_132:
[----:B------:R-:W-:Y:S05]  /*5bb0*/  BSYNC B1 ;  /* 0x0000000000017941 */ /* 0x000fea0003800000 */
.L_x_131:
        /* <DEDUP_REMOVED lines=12> */
.L_x_134:
[----:B------:R-:W-:Y:S05]  /*5c80*/  BSYNC B1 ;  /* 0x0000000000017941 */ /* 0x000fea0003800000 */
.L_x_133:
        /* <DEDUP_REMOVED lines=12> */
.L_x_136:
[----:B------:R-:W-:Y:S05]  /*5d50*/  BSYNC B1 ;  /* 0x0000000000017941 */ /* 0x000fea0003800000 */
.L_x_135:
        /* <DEDUP_REMOVED lines=12> */
.L_x_138:
[----:B------:R-:W-:Y:S05]  /*5e20*/  BSYNC B1 ;  /* 0x0000000000017941 */ /* 0x000fea0003800000 */
.L_x_137:
        /* <DEDUP_REMOVED lines=12> */
.L_x_140:
[----:B------:R-:W-:Y:S05]  /*5ef0*/  BSYNC B1 ;  /* 0x0000000000017941 */ /* 0x000fea0003800000 */
.L_x_139:
        /* <DEDUP_REMOVED lines=12> */
.L_x_142:
[----:B------:R-:W-:Y:S05]  /*5fc0*/  BSYNC B1 ;  /* 0x0000000000017941 */ /* 0x000fea0003800000 */
.L_x_141:
        /* <DEDUP_REMOVED lines=12> */
.L_x_144:
[----:B------:R-:W-:Y:S05]  /*6090*/  BSYNC B1 ;  /* 0x0000000000017941 */ /* 0x000fea0003800000 */
.L_x_143:
        /* <DEDUP_REMOVED lines=12> */
.L_x_146:
[----:B------:R-:W-:Y:S05]  /*6160*/  BSYNC B1 ;  /* 0x0000000000017941 */ /* 0x000fea0003800000 */
.L_x_145:
        /* <DEDUP_REMOVED lines=12> */
.L_x_148:
[----:B------:R-:W-:Y:S05]  /*6230*/  BSYNC B1 ;  /* 0x0000000000017941 */ /* 0x000fea0003800000 */
.L_x_147:
        /* <DEDUP_REMOVED lines=12> */
.L_x_150:
[----:B------:R-:W-:Y:S05]  /*6300*/  BSYNC B1 ;  /* 0x0000000000017941 */ /* 0x000fea0003800000 */
.L_x_149:
        /* <DEDUP_REMOVED lines=12> */
.L_x_152:
[----:B------:R-:W-:Y:S05]  /*63d0*/  BSYNC B1 ;  /* 0x0000000000017941 */ /* 0x000fea0003800000 */
.L_x_151:
        /* <DEDUP_REMOVED lines=12> */
.L_x_154:
[----:B------:R-:W-:Y:S05]  /*64a0*/  BSYNC B1 ;  /* 0x0000000000017941 */ /* 0x000fea0003800000 */
.L_x_153:
        /* <DEDUP_REMOVED lines=12> */
.L_x_156:
[----:B------:R-:W-:Y:S05]  /*6570*/  BSYNC B1 ;  /* 0x0000000000017941 */ /* 0x000fea0003800000 */
.L_x_155:
        /* <DEDUP_REMOVED lines=12> */
.L_x_158:
[----:B------:R-:W-:Y:S05]  /*6640*/  BSYNC B1 ;  /* 0x0000000000017941 */ /* 0x000fea0003800000 */
.L_x_157:
[----:B-----5:R-:W-:Y:S01]  /*6650*/  LOP3.LUT R26, R26, 0xff, RZ, 0xc0, !PT ;  /* 0x000000ff1a1a7812 */ /* 0x020fe200078ec0ff */
[----:B------:R-:W-:Y:S01]  /*6660*/  BSSY B1, `(.L_x_159) ;  /* 0x000000b000017945 */ /* 0x000fe20003800000 */
[----:B------:R-:W-:Y:S02]  /*6670*/  ISETP.LT.OR P0, PT, R6, 0x7a, !P0 ;  /* 0x0000007a0600780c */ /* 0x000fe40004701670 */
[----:B------:R-:W-:-:S05]  /*6680*/  F2FP.F16.E5M2.UNPACK_B R26, R26 ;  /* 0x0000001aff1a723e */ /* 0x000fca00020004ff */
[----:B----4-:R-:W-:-:S05]  /*6690*/  HADD2.F32 R27, -RZ, R26.H0_H0 ;  /* 0x2000001aff1b7230 */ /* 0x010fca0000004100 */
[----:B------:R-:W-:-:S04]  /*66a0*/  FMUL R26, R27, R12 ;  /* 0x0000000c1b1a7220 */ /* 0x000fc80000400000 */
[----:B------:R-:W-:Y:S01]  /*66b0*/  FFMA R26, R21, R10, R26 ;  /* 0x0000000a151a7223 */ /* 0x000fe2000000001a */
[----:B------:R-:W-:-:S04]  /*66c0*/  PRMT R21, RZ, 0x7610, R21 ;  /* 0x00007610ff157816 */ /* 0x000fc80000000015 */
[----:B------:R-:W-:-:S05]  /*66d0*/  F2FP.SATFINITE.E5M2.F32.PACK_AB_MERGE_C R27, RZ, R26, RZ ;  /* 0x0000001aff1b723e */ /* 0x000fca00048060ff */
[----:B------:R4:W-:Y:S01]  /*66e0*/  @!P4 STG.E.U8 desc[UR14][R18.64+0x78], R27 ;  /* 0x0000781b1200c986 */ /* 0x0009e2000c10110e */
[----:B------:R-:W-:Y:S05]  /*66f0*/  @P0 BRA `(.L_x_160) ;  /* 0x0000000000040947 */ /* 0x000fea0003800000 */
[----:B------:R0:W5:Y:S02]  /*6700*/  LDG.E.U8 R21, desc[UR14][R4.64+0x79] ;  /* 0x0000790e04157981 */ /* 0x000164000c1e1100 */
.L_x_160:
[----:B------:R-:W-:Y:S05]  /*6710*/  BSYNC B1 ;  /* 0x0000000000017941 */ /* 0x000fea0003800000 */
.L_x_159:
[----:B-----5:R-:W-:Y:S01]  /*6720*/  LOP3.LUT R21, R21, 0xff, RZ, 0xc0, !PT ;  /* 0x000000ff15157812 */ /* 0x020fe200078ec0ff */
[----:B------:R-:W-:Y:S01]  /*6730*/  BSSY B1, `(.L_x_161) ;  /* 0x000000b000017945 */ /* 0x000fe20003800000 */
[----:B------:R-:W-:Y:S02]  /*6740*/  ISETP.LT.OR P3, PT, R6, 0x79, !P1 ;  /* 0x000000790600780c */ /* 0x000fe40004f61670 */
[----:B------:R-:W-:Y:S02]  /*6750*/  F2FP.F16.E5M2.UNPACK_B R21, R21 ;  /* 0x00000015ff15723e */ /* 0x000fe400020004ff */
[----:B0-2---:R-:W-:-:S03]  /*6760*/  PRMT R4, RZ, 0x7610, R4 ;  /* 0x00007610ff047816 */ /* 0x005fc60000000004 */
[----:B------:R-:W-:-:S05]  /*6770*/  HADD2.F32 R21, -RZ, R21.H0_H0 ;  /* 0x20000015ff157230 */ /* 0x000fca0000004100 */
[----:B------:R-:W-:-:S04]  /*6780*/  FMUL R21, R21, R12 ;  /* 0x0000000c15157220 */ /* 0x000fc80000400000 */
[----:B------:R-:W-:-:S05]  /*6790*/  FFMA R21, R20, R10, R21 ;  /* 0x0000000a14157223 */ /* 0x000fca0000000015 */
[----:B------:R-:W-:-:S05]  /*67a0*/  F2FP.SATFINITE.E5M2.F32.PACK_AB_MERGE_C R21, RZ, R21, RZ ;  /* 0x00000015ff15723e */ /* 0x000fca00048060ff */
[----:B------:R0:W-:Y:S01]  /*67b0*/  @!P0 STG.E.U8 desc[UR14][R18.64+0x79], R21 ;  /* 0x0000791512008986 */ /* 0x0001e2000c10110e */
[----:B------:R-:W-:Y:S05]  /*67c0*/  @P3 BRA `(.L_x_162) ;  /* 0x0000000000043947 */ /* 0x000fea0003800000 */
[----:B------:R2:W5:Y:S02]  /*67d0*/  LDG.E.U8 R4, desc[UR14][R24.64+0x78] ;  /* 0x0000780e18047981 */ /* 0x000564000c1e1100 */
.L_x_162:
[----:B------:R-:W-:Y:S05]  /*67e0*/  BSYNC B1 ;  /* 0x0000000000017941 */ /* 0x000fea0003800000 */
.L_x_161:
        /* <DEDUP_REMOVED lines=12> */
.L_x_164:
[----:B------:R-:W-:Y:S05]  /*68b0*/  BSYNC B1 ;  /* 0x0000000000017941 */ /* 0x000fea0003800000 */
.L_x_163:
[----:B------:R-:W-:Y:S05]  /*68c0*/  @P1 BRA `(.L_x_165) ;  /* 0x0000001000281947 */ /* 0x000fea0003800000 */
[----:B-----5:R-:W-:-:S04]  /*68d0*/  LOP3.LUT R4, R4, 0xff, RZ, 0xc0, !PT ;  /* 0x000000ff04047812 */ /* 0x020fc800078ec0ff */
[----:B------:R-:W-:-:S05]  /*68e0*/  F2FP.F16.E5M2.UNPACK_B R4, R4 ;  /* 0x00000004ff04723e */ /* 0x000fca00020004ff */
[----:B0-----:R-:W-:-:S05]  /*68f0*/  HADD2.F32 R5, -RZ, R4.H0_H0 ;  /* 0x20000004ff057230 */ /* 0x001fca0000004100 */
[----:B------:R-:W-:-:S04]  /*6900*/  FMUL R5, R5, R12 ;  /* 0x0000000c05057220 */ /* 0x000fc80000400000 */
[----:B------:R-:W-:-:S05]  /*6910*/  FFMA R5, R22, R10, R5 ;  /* 0x0000000a16057223 */ /* 0x000fca0000000005 */
[----:B------:R-:W-:-:S05]  /*6920*/  F2FP.SATFINITE.E5M2.F32.PACK_AB_MERGE_C R5, RZ, R5, RZ ;  /* 0x00000005ff05723e */ /* 0x000fca00048060ff */
[----:B------:R0:W-:Y:S01]  /*6930*/  STG.E.U8 desc[UR14][R16.64+0x79], R5 ;  /* 0x0000790510007986 */ /* 0x0001e2000c10110e */
[----:B------:R-:W-:Y:S05]  /*6940*/  BRA `(.L_x_165) ;  /* 0x0000001000087947 */ /* 0x000fea0003800000 */
.L_x_36:
[----:B------:R-:W-:Y:S01]  /*6950*/  ISETP.GE.AND P1, PT, R30, 0x1, PT ;  /* 0x000000011e00780c */ /* 0x000fe20003f26270 */
[-C--:B------:R-:W-:Y:S01]  /*6960*/  FMUL R149, R149, R10.reuse ;  /* 0x0000000a95957220 */ /* 0x080fe20000400000 */
[-C--:B------:R-:W-:Y:S01]  /*6970*/  FMUL R144, R144, R10.reuse ;  /* 0x0000000a90907220 */ /* 0x080fe20000400000 */
[----:B------:R-:W-:Y:S01]  /*6980*/  ISETP.GE.AND P0, PT, R30, 0x9, PT ;  /* 0x000000091e00780c */ /* 0x000fe20003f06270 */
[-C--:B------:R-:W-:Y:S01]  /*6990*/  FMUL R147, R147, R10.reuse ;  /* 0x0000000a93937220 */ /* 0x080fe20000400000 */
[----:B------:R-:W-:Y:S01]  /*69a0*/  ISETP.LT.OR P4, PT, R6, 0x1, !P1 ;  /* 0x000000010600780c */ /* 0x000fe20004f81670 */
[-C--:B------:R-:W-:Y:S01]  /*69b0*/  FMUL R142, R142, R10.reuse ;  /* 0x0000000a8e8e7220 */ /* 0x080fe20000400000 */
[----:B------:R-:W-:Y:S01]  /*69c0*/  ISETP.LT.OR P5, PT, R6, 0x2, !P1 ;  /* 0x000000020600780c */ /* 0x000fe20004fa1670 */
[-C--:B------:R-:W-:Y:S01]  /*69d0*/  FMUL R145, R145, R10.reuse ;  /* 0x0000000a91917220 */ /* 0x080fe20000400000 */
[----:B------:R-:W-:Y:S01]  /*69e0*/  F2FP.SATFINITE.E5M2.F32.PACK_AB_MERGE_C R149, RZ, R149, RZ ;  /* 0x00000095ff95723e */ /* 0x000fe200048060ff */
[----:B------:R-:W-:Y:S01]  /*69f0*/  FMUL R140, R140, R10 ;  /* 0x0000000a8c8c7220 */ /* 0x000fe20000400000 */
[----:B------:R-:W-:Y:S01]  /*6a00*/  F2FP.SATFINITE.E5M2.F32.PACK_AB_MERGE_C R5, RZ, R144, RZ ;  /* 0x00000090ff05723e */ /* 0x000fe200048060ff */
[-C--:B------:R-:W-:Y:S01]  /*6a10*/  FMUL R143, R143, R10.reuse ;  /* 0x0000000a8f8f7220 */ /* 0x080fe20000400000 */
[----:B------:R-:W-:Y:S01]  /*6a20*/  ISETP.LT.OR P3, PT, R6, 0x1, !P0 ;  /* 0x000000010600780c */ /* 0x000fe20004761670 */
[-C--:B------:R-:W-:Y:S01]  /*6a30*/  FMUL R138, R138, R10.reuse ;  /* 0x0000000a8a8a7220 */ /* 0x080fe20000400000 */
[C---:B------:R-:W-:Y:S01]  /*6a40*/  ISETP.LT.OR P6, PT, R6.reuse, 0xa, !P1 ;  /* 0x0000000a0600780c */ /* 0x040fe20004fc1670 */
[-C--:B------:R-:W-:Y:S01]  /*6a50*/  FMUL R141, R141, R10.reuse ;  /* 0x0000000a8d8d7220 */ /* 0x080fe20000400000 */
[----:B------:R-:W-:Y:S01]  /*6a60*/  F2FP.SATFINITE.E5M2.F32.PACK_AB_MERGE_C R147, RZ, R147, RZ ;  /* 0x00000093ff93723e */ /* 0x000fe200048060ff */
[----:B------:R-:W-:Y:S01]  /*6a70*/  @!P4 STG.E.U8 desc[UR14][R18.64], R149 ;  /* 0x000000951200c986 */ /* 0x000fe2000c10110e */
[----:B------:R-:W-:Y:S01]  /*6a80*/  ISETP.LT.OR P4, PT, R6, 0x2, !P0 ;  /* 0x000000020600780c */ /* 0x000fe20004781670 */
[----:B------:R-:W-:Y:S01]  /*6a90*/  FMUL R136, R136, R10 ;  /* 0x0000000a88887220 */ /* 0x000fe20000400000 */
[----:B------:R-:W-:Y:S01]  /*6aa0*/  F2FP.SATFINITE.E5M2.F32.PACK_AB_MERGE_C R25, RZ, R142, RZ ;  /* 0x0000008eff19723e */ /* 0x000fe200048060ff */
[----:B------:R0:W-:Y:S01]  /*6ab0*/  @!P5 STG.E.U8 desc[UR14][R18.64+0x1], R5 ;  /* 0x000001051200d986 */ /* 0x0001e2000c10110e */
[C---:B------:R-:W-:Y:S01]  /*6ac0*/  ISETP.LT.OR P5, PT, R6.reuse, 0x9, !P1 ;  /* 0x000000090600780c */ /* 0x040fe20004fa1670 */
[-C--:B------:R-:W-:Y:S01]  /*6ad0*/  FMUL R139, R139, R10.reuse ;  /* 0x0000000a8b8b7220 */ /* 0x080fe20000400000 */
[----:B------:R-:W-:Y:S01]  /*6ae0*/  F2FP.SATFINITE.E5M2.F32.PACK_AB_MERGE_C R145, RZ, R145, RZ ;  /* 0x00000091ff91723e */ /* 0x000fe200048060ff */
[----:B------:R-:W-:Y:S01]  /*6af0*/  @!P3 STG.E.U8 desc[UR14][R16.64], R147 ;  /* 0x000000931000b986 */ /* 0x000fe2000c10110e */
[----:B------:R-:W-:Y:S01]  /*6b00*/  ISETP.LT.OR P3, PT, R6, 0x9, !P0 ;  /* 0x000000090600780c */ /* 0x000fe20004761670 */
[-C--:B------:R-:W-:Y:S01]  /*6b10*/  FMUL R134, R134, R10.reuse ;  /* 0x0000000a86867220 */ /* 0x080fe20000400000 */
[----:B------:R-:W-:Y:S01]  /*6b20*/  F2FP.SATFINITE.E5M2.F32.PACK_AB_MERGE_C R143, RZ, R143, RZ ;  /* 0x0000008fff8f723e */ /* 0x000fe200048060ff */
[-C--:B------:R-:W-:Y:S01]  /*6b30*/  FMUL R137, R137, R10.reuse ;  /* 0x0000000a89897220 */ /* 0x080fe20000400000 */
[----:B------:R-:W-:Y:S01]  /*6b40*/  F2FP.SATFINITE.E5M2.F32.PACK_AB_MERGE_C R141, RZ, R141, RZ ;  /* 0x0000008dff8d723e */ /* 0x000fe200048060ff */
[----:B------:R1:W-:Y:S01]  /*6b50*/  @!P4 STG.E.U8 desc[UR14][R16.64+0x1], R25 ;  /* 0x000001191000c986 */ /* 0x0003e2000c10110e */
[----:B------:R-:W-:Y:S01]  /*6b60*/  ISETP.LT.OR P4, PT, R6, 0xa, !P0 ;  /* 0x0000000a0600780c */ /* 0x000fe20004781670 */
[----:B------:R-:W-:Y:S01]  /*6b70*/  FMUL R132, R132, R10 ;  /* 0x0000000a84847220 */ /* 0x000fe20000400000 */
[----:B0-----:R-:W-:Y:S01]  /*6b80*/  F2FP.SATFINITE.E5M2.F32.PACK_AB_MERGE_C R5, RZ, R140, RZ ;  /* 0x0000008cff05723e */ /* 0x001fe200048060ff */
[----:B------:R-:W-:Y:S01]  /*6b90*/  @!P5 STG.E.U8 desc[UR14][R18.64+0x8], R145 ;  /* 0x000008911200d986 */ /* 0x000fe2000c10110e */
[C---:B------:R-:W-:Y:S01]  /*6ba0*/  ISETP.LT.OR P5, PT, R6.reuse, 0x11, !P1 ;  /* 0x000000110600780c */ /* 0x040fe20004fa1670 */
[-C--:B------:R-:W-:Y:S01]  /*6bb0*/  FMUL R135, R135, R10.reuse ;  /* 0x0000000a87877220 */ /* 0x080fe20000400000 */
[----:B------:R-:W-:Y:S01]  /*6bc0*/  F2FP.SATFINITE.E5M2.F32.PACK_AB_MERGE_C R139, RZ, R139, RZ ;  /* 0x0000008bff8b723e */ /* 0x000fe200048060ff */
[----:B------:R0:W-:Y:S01]  /*6bd0*/  @!P6 STG.E.U8 desc[UR14][R18.64+0x9], R5 ;  /* 0x000009051200e986 */ /* 0x0001e2000c10110e */
[----:B------:R-:W-:Y:S01]  /*6be0*/  ISETP.LT.OR P6, PT, R6, 0x12, !P1 ;  /* 0x000000120600780c */ /* 0x000fe20004fc1670 */
[----:B------:R-:W-:Y:S01]  /*6bf0*/  FMUL R130, R130, R10 ;  /* 0x0000000a82827220 */ /* 0x000fe20000400000 */
[----:B------:R-:W-:Y:S01]  /*6c00*/  F2FP.SATFINITE.E5M2.F32.PACK_AB_MERGE_C R137, RZ, R137, RZ ;  /* 0x00000089ff89723e */ /* 0x000fe200048060ff */
[----:B------:R-:W-:Y:S01]  /*6c10*/  @!P3 STG.E.U8 desc[UR14][R16.64+0x8], R143 ;  /* 0x0000088f1000b986 */ /* 0x000fe2000c10110e */
[----:B-1----:R-:W-:Y:S01]  /*6c20*/  F2FP.SATFINITE.E5M2.F32.PACK_AB_MERGE_C R25, RZ, R138, RZ ;  /* 0x0000008aff19723e */ /* 0x002fe200048060ff */
[-C--:B------:R-:W-:Y:S01]  /*6c30*/  FMUL R133, R133, R10.reuse ;  /* 0x0000000a85857220 */ /* 0x080fe20000400000 */
[----:B------:R-:W-:Y:S01]  /*6c40*/  ISETP.LT.OR P3, PT, R6, 0x11, !P0 ;  /* 0x000000110600780c */ /* 0x000fe20004761670 */
[-C--:B------:R-:W-:Y:S01]  /*6c50*/  FMUL R128, R128, R10.reuse ;  /* 0x0000000a80807220 */ /* 0x080fe20000400000 */
[----:B------:R-:W-:Y:S01]  /*6c60*/  F2FP.SATFINITE.E5M2.F32.PACK_AB_MERGE_C R135, RZ, R135, RZ ;  /* 0x00000087ff87723e */ /* 0x000fe200048060ff */
[----:B------:R1:W-:Y:S01]  /*6c70*/  @!P4 STG.E.U8 desc[UR14][R16.64+0x9], R25 ;  /* 0x000009191000c986 */ /* 0x0003e2000c10110e */
[C---:B------:R-:W-:Y:S01]  /*6c80*/  ISETP.LT.OR P4, PT, R6.reuse, 0x12, !P0 ;  /* 0x000000120600780c */ /* 0x040fe20004781670 */
[----:B------:R-:W-:Y:S01]  /*6c90*/  FMUL R131, R131, R10 ;  /* 0x0000000a83837220 */ /* 0x000fe20000400000 */
[----:B0-----:R-:W-:Y:S01]  /*6ca0*/  F2FP.SATFINITE.E5M2.F32.PACK_AB_MERGE_C R5, RZ, R136, RZ ;  /* 0x00000088ff05723e */ /* 0x001fe200048060ff */
[----:B------:R-:W-:Y:S01]  /*6cb0*/  @!P5 STG.E.U8 desc[UR14][R18.64+0x10], R141 ;  /* 0x0000108d1200d986 */ /* 0x000fe2000c10110e */
[----:B------:R-:W-:Y:S01]  /*6cc0*/  ISETP.LT.OR P5, PT, R6, 0x19, !P1 ;  /* 0x000000190600780c */ /* 0x000fe20004fa1670 */
[-C--:B------:R-:W-:Y:S01]  /*6cd0*/  FMUL R126, R126, R10.reuse ;  /* 0x0000000a7e7e7220 */ /* 0x080fe20000400000 */
[----:B------:R-:W-:Y:S01]  /*6ce0*/  F2FP.SATFINITE.E5M2.F32.PACK_AB_MERGE_C R133, RZ, R133, RZ ;  /* 0x00000085ff85723e */ /* 0x000fe200048060ff */
[----:B------:R0:W-:Y:S01]  /*6cf0*/  @!P6 STG.E.U8 desc[UR14][R18.64+0x11], R5 ;  /* 0x000011051200e986 */ /* 0x0001e2000c10110e */
[----:B------:R-:W-:Y:S01]  /*6d00*/  ISETP.LT.OR P6, PT, R6, 0x1a, !P1 ;  /* 0x0000001a0600780c */ /* 0x000fe20004fc1670 */
[-C--:B------:R-:W-:Y:S01]  /*6d10*/  FMUL R129, R129, R10.reuse ;  /* 0x0000000a81817220 */ /* 0x080fe20000400000 */
[----:B------:R-:W-:Y:S01]  /*6d20*/  FMUL R124, R124, R10 ;  /* 0x0000000a7c7c7220 */ /* 0x000fe20000400000 */
[----:B-1----:R-:W-:Y:S01]  /*6d30*/  F2FP.SATFINITE.E5M2.F32.PACK_AB_MERGE_C R25, RZ, R134, RZ ;  /* 0x00000086ff19723e */ /* 0x002fe200048060ff */
[----:B------:R-:W-:Y:S01]  /*6d40*/  @!P3 STG.E.U8 desc[UR14][R16.64+0x10], R139 ;  /* 0x0000108b1000b986 */ /* 0x000fe2000c10110e */
[C---:B------:R-:W-:Y:S01]  /*6d50*/  ISETP.LT.OR P3, PT, R6.reuse, 0x19, !P0 ;  /* 0x000000190600780c */ /* 0x040fe20004761670 */
        /* <DEDUP_REMOVED lines=37> */
[-C--:B------:R-:W-:Y:S01]  /*6fb0*/  FMUL R112, R112, R10.reuse ;  /* 0x0000000a70707220 */ /* 0x080fe20000400000 */
        /* <DEDUP_REMOVED lines=81> */
[C---:B------:R-:W-:Y:S01]  /*74d0*/  ISETP.LT.OR P6, PT, R6.reuse, 0x52, !P1 ;  /* 0x000000520600780c */ /* 0x040fe20004fc1670 */
        /* <DEDUP_REMOVED lines=22> */
[----:B------:R-:W-:-:S02]  /*7640*/  ISETP.LT.OR P3, PT, R6, 0x59, !P0 ;  /* 0x000000590600780c */ /* 0x000fc40004761670 */
[----:B------:R-:W-:Y:S01]  /*7650*/  F2FP.SATFINITE.E5M2.F32.PACK_AB_MERGE_C R91, RZ, R91, RZ ;  /* 0x0000005bff5b723e */ /* 0x000fe200048060ff */
[----:B------:R1:W-:Y:S01]  /*7660*/  @!P4 STG.E.U8 desc[UR14][R16.64+0x51], R25 ;  /* 0x000051191000c986 */ /* 0x0003e2000c10110e */
[C---:B------:R-:W-:Y:S02]  /*7670*/  ISETP.LT.OR P4, PT, R6.reuse, 0x5a, !P0 ;  /* 0x0000005a0600780c */ /* 0x040fe40004781670 */
[----:B0-----:R-:W-:Y:S01]  /*7680*/  F2FP.SATFINITE.E5M2.F32.PACK_AB_MERGE_C R5, RZ, R100, RZ ;  /* 0x00000064ff05723e */ /* 0x001fe200048060ff */
[----:B------:R-:W-:Y:S01]  /*7690*/  @!P5 STG.E.U8 desc[UR14][R18.64+0x58], R105 ;  /* 0x000058691200d986 */ /* 0x000fe2000c10110e */
[C---:B------:R-:W-:Y:S02]  /*76a0*/  ISETP.LT.OR P5, PT, R6.reuse, 0x61, !P1 ;  /* 0x000000610600780c */ /* 0x040fe40004fa1670 */
[----:B------:R-:W-:Y:S01]  /*76b0*/  F2FP.SATFINITE.E5M2.F32.PACK_AB_MERGE_C R21, RZ, R21, RZ ;  /* 0x00000015ff15723e */ /* 0x000fe200048060ff */
[----:B------:R0:W-:Y:S01]  /*76c0*/  @!P6 STG.E.U8 desc[UR14][R18.64+0x59], R5 ;  /* 0x000059051200e986 */ /* 0x0001e2000c10110e */
[----:B------:R-:W-:-:S02]  /*76d0*/  ISETP.LT.OR P6, PT, R6, 0x62, !P1 ;  /* 0x000000620600780c */ /* 0x000fc40004fc1670 */
[----:B------:R-:W-:Y:S01]  /*76e0*/  F2FP.SATFINITE.E5M2.F32.PACK_AB_MERGE_C R23, RZ, R23, RZ ;  /* 0x00000017ff17723e */ /* 0x000fe200048060ff */
[----:B------:R-:W-:Y:S01]  /*76f0*/  @!P3 STG.E.U8 desc[UR14][R16.64+0x58], R103 ;  /* 0x000058671000b986 */ /* 0x000fe2000c10110e */
[----:B-1----:R-:W-:Y:S02]  /*7700*/  F2FP.SATFINITE.E5M2.F32.PACK_AB_MERGE_C R25, RZ, R98, RZ ;  /* 0x00000062ff19723e */ /* 0x002fe400048060ff */
[C---:B------:R-:W-:Y:S02]  /*7710*/  ISETP.LT.OR P3, PT, R6.reuse, 0x61, !P0 ;  /* 0x000000610600780c */ /* 0x040fe40004761670 */
[----:B------:R-:W-:Y:S01]  /*7720*/  F2FP.SATFINITE.E5M2.F32.PACK_AB_MERGE_C R27, RZ, R22, RZ ;  /* 0x00000016ff1b723e */ /* 0x000fe200048060ff */
[----:B------:R1:W-:Y:S01]  /*7730*/  @!P4 STG.E.U8 desc[UR14][R16.64+0x59], R25 ;  /* 0x000059191000c986 */ /* 0x0003e2000c10110e */
[C---:B------:R-:W-:Y:S02]  /*7740*/  ISETP.LT.OR P4, PT, R6.reuse, 0x62, !P0 ;  /* 0x000000620600780c */ /* 0x040fe40004781670 */
[----:B0-----:R-:W-:Y:S01]  /*7750*/  F2FP.SATFINITE.E5M2.F32.PACK_AB_MERGE_C R5, RZ, R96, RZ ;  /* 0x00000060ff05723e */ /* 0x001fe200048060ff */
[----:B------:R-:W-:Y:S01]  /*7760*/  @!P5 STG.E.U8 desc[UR14][R18.64+0x60], R101 ;  /* 0x000060651200d986 */ /* 0x000fe2000c10110e */
[----:B------:R-:W-:-:S03]  /*7770*/  ISETP.LT.OR P5, PT, R6, 0x69, !P1 ;  /* 0x000000690600780c */ /* 0x000fc60004fa1670 */
[----:B------:R0:W-:Y:S01]  /*7780*/  @!P6 STG.E.U8 desc[UR14][R18.64+0x61], R5 ;  /* 0x000061051200e986 */ /* 0x0001e2000c10110e */
[C---:B------:R-:W-:Y:S02]  /*7790*/  ISETP.LT.OR P6, PT, R6.reuse, 0x6a, !P1 ;  /* 0x0000006a0600780c */ /* 0x040fe40004fc1670 */
[----:B-1----:R-:W-:Y:S01]  /*77a0*/  F2FP.SATFINITE.E5M2.F32.PACK_AB_MERGE_C R25, RZ, R94, RZ ;  /* 0x0000005eff19723e */ /* 0x002fe200048060ff */
[----:B------:R-:W-:Y:S01]  /*77b0*/  @!P3 STG.E.U8 desc[UR14][R16.64+0x60], R99 ;  /* 0x000060631000b986 */ /* 0x000fe2000c10110e */
[----:B------:R-:W-:-:S03]  /*77c0*/  ISETP.LT.OR P3, PT, R6, 0x69, !P0 ;  /* 0x000000690600780c */ /* 0x000fc60004761670 */
        /* <DEDUP_REMOVED lines=12> */
[C---:B------:R-:W-:Y:S01]  /*7890*/  ISETP.LT.OR P1, PT, R6.reuse, 0x7a, !P1 ;  /* 0x0000007a0600780c */ /* 0x040fe20004f21670 */
[----:B------:R2:W-:Y:S01]  /*78a0*/  @!P5 STG.E.U8 desc[UR14][R18.64+0x70], R93 ;  /* 0x0000705d1200d986 */ /* 0x0005e2000c10110e */
[C---:B------:R-:W-:Y:S02]  /*78b0*/  ISETP.LT.OR P5, PT, R6.reuse, 0x72, !P0 ;  /* 0x000000720600780c */ /* 0x040fe400047a1670 */
[----:B0-----:R-:W-:Y:S01]  /*78c0*/  F2FP.SATFINITE.E5M2.F32.PACK_AB_MERGE_C R5, RZ, R88, RZ ;  /* 0x00000058ff05723e */ /* 0x001fe200048060ff */
[----:B------:R2:W-:Y:S01]  /*78d0*/  @!P6 STG.E.U8 desc[UR14][R18.64+0x71], R89 ;  /* 0x000071591200e986 */ /* 0x0005e2000c10110e */
[C---:B------:R-:W-:Y:S02]  /*78e0*/  ISETP.LT.OR P6, PT, R6.reuse, 0x79, !P0 ;  /* 0x000000790600780c */ /* 0x040fe400047c1670 */
[----:B------:R-:W-:Y:S01]  /*78f0*/  ISETP.LT.OR P0, PT, R6, 0x7a, !P0 ;  /* 0x0000007a0600780c */ /* 0x000fe20004701670 */
[----:B------:R2:W-:Y:S01]  /*7900*/  @!P3 STG.E.U8 desc[UR14][R16.64+0x70], R91 ;  /* 0x0000705b1000b986 */ /* 0x0005e2000c10110e */
[----:B-1----:R-:W-:-:S05]  /*7910*/  F2FP.SATFINITE.E5M2.F32.PACK_AB_MERGE_C R25, RZ, R20, RZ ;  /* 0x00000014ff19723e */ /* 0x002fca00048060ff */
[----:B------:R2:W-:Y:S04]  /*7920*/  @!P5 STG.E.U8 desc[UR14][R16.64+0x71], R5 ;  /* 0x000071051000d986 */ /* 0x0005e8000c10110e */
[----:B------:R2:W-:Y:S04]  /*7930*/  @!P4 STG.E.U8 desc[UR14][R18.64+0x78], R21 ;  /* 0x000078151200c986 */ /* 0x0005e8000c10110e */
[----:B------:R2:W-:Y:S04]  /*7940*/  @!P1 STG.E.U8 desc[UR14][R18.64+0x79], R25 ;  /* 0x0000791912009986 */ /* 0x0005e8000c10110e */
[----:B------:R2:W-:Y:S04]  /*7950*/  @!P6 STG.E.U8 desc[UR14][R16.64+0x78], R23 ;  /* 0x000078171000e986 */ /* 0x0005e8000c10110e */
[----:B------:R2:W-:Y:S02]  /*7960*/  @!P0 STG.E.U8 desc[UR14][R16.64+0x79], R27 ;  /* 0x0000791b10008986 */ /* 0x0005e4000c10110e */
.L_x_165:
[----:B------:R-:W-:Y:S05]  /*7970*/  BSYNC B0 ;  /* 0x0000000000007941 */ /* 0x000fea0003800000 */
.L_x_35:
[C---:B------:R-:W-:Y:S01]  /*7980*/  LEA R2, P0, R8.reuse, R2, 0x1 ;  /* 0x0000000208027211 */ /* 0x040fe200078008ff */
[----:B------:R-:W-:Y:S01]  /*7990*/  ULDC.64 UR6, c[0x0][0x650] ;  /* 0x0001940000067ab9 */ /* 0x000fe20000000a00 */
[----:B-----5:R-:W-:Y:S01]  /*79a0*/  IMAD.U32 R4, RZ, RZ, UR12 ;  /* 0x0000000cff047e24 */ /* 0x020fe2000f8e00ff */
[----:B0-2---:R-:W-:Y:S01]  /*79b0*/  PRMT R16, RZ, 0x7610, R16 ;  /* 0x00007610ff107816 */ /* 0x005fe20000000010 */
[----:B------:R-:W-:Y:S01]  /*79c0*/  IMAD.MOV.U32 R6, RZ, RZ, -0x1 ;  /* 0xffffffffff067424 */ /* 0x000fe200078e00ff */
[----:B------:R-:W-:Y:S01]  /*79d0*/  LEA.HI.X R3, R8, R3, R0, 0x1, P0 ;  /* 0x0000000308037211 */ /* 0x000fe200000f0c00 */
[----:B------:R0:W-:Y:S01]  /*79e0*/  SYNCS.ARRIVE.TRANS64.A1T0 RZ, [R4+UR22], RZ ;  /* 0x000000ff04ff79a7 */ /* 0x0001e20008100016 */
[----:B------:R-:W-:Y:S01]  /*79f0*/  ISETP.GE.U32.AND P0, PT, R2, UR6, PT ;  /* 0x0000000602007c0c */ /* 0x000fe2000bf06070 */
[----:B------:R-:W-:-:S03]  /*7a00*/  IMAD.MOV.U32 R5, RZ, RZ, -0x1 ;  /* 0xffffffffff057424 */ /* 0x000fc600078e00ff */
[----:B------:R-:W-:Y:S01]  /*7a10*/  ISETP.GE.U32.AND.EX P0, PT, R3, UR7, PT, P0 ;  /* 0x0000000703007c0c */ /* 0x000fe2000bf06100 */
[----:B0-----:R-:W-:-:S12]  /*7a20*/  IMAD.MOV.U32 R4, RZ, RZ, -0x1 ;  /* 0xffffffffff047424 */ /* 0x001fd800078e00ff */
[----:B------:R-:W-:Y:S05]  /*7a30*/  @P0 BRA `(.L_x_166) ;  /* 0x0000000400600947 */ /* 0x000fea0003800000 */
[----:B------:R-:W0:Y:S01]  /*7a40*/  S2R R26, SR_CTAID.X ;  /* 0x00000000001a7919 */ /* 0x000e220000002500 */
[----:B------:R-:W2:Y:S01]  /*7a50*/  LDC.64 R20, c[0x0][0x628] ;  /* 0x00018a00ff147b82 */ /* 0x000ea20000000a00 */
[----:B------:R-:W-:Y:S01]  /*7a60*/  ULDC UR6, c[0x0][0x150] ;  /* 0x0000540000067ab9 */ /* 0x000fe20000000800 */
[----:B-1--4-:R-:W-:Y:S01]  /*7a70*/  IMAD.MOV.U32 R18, RZ, RZ, R2 ;  /* 0x000000ffff127224 */ /* 0x012fe200078e0002 */
[----:B------:R-:W1:Y:S01]  /*7a80*/  S2R R28, SR_CTAID.Y ;  /* 0x00000000001c7919 */ /* 0x000e620000002600 */
[----:B------:R-:W-:-:S04]  /*7a90*/  IMAD.MOV.U32 R19, RZ, RZ, R3 ;  /* 0x000000ffff137224 */ /* 0x000fc800078e0003 */
[----:B------:R-:W4:Y:S08]  /*7aa0*/  LDC R29, c[0x0][0x144] ;  /* 0x00005100ff1d7b82 */ /* 0x000f300000000800 */
[----:B------:R-:W1:Y:S08]  /*7ab0*/  LDC R6, c[0x0][0x630] ;  /* 0x00018c00ff067b82 */ /* 0x000e700000000800 */
[----:B---3--:R-:W3:Y:S01]  /*7ac0*/  LDC.64 R24, c[0x0][0x620] ;  /* 0x00018800ff187b82 */ /* 0x008ee20000000a00 */
[----:B--2---:R-:W-:-:S04]  /*7ad0*/  ISETP.NE.U32.AND P0, PT, R20, RZ, PT ;  /* 0x000000ff1400720c */ /* 0x004fc80003f05070 */
[----:B------:R-:W-:Y:S02]  /*7ae0*/  ISETP.NE.AND.EX P0, PT, R21, RZ, PT, P0 ;  /* 0x000000ff1500720c */ /* 0x000fe40003f05300 */
[----:B0-----:R-:W-:-:S05]  /*7af0*/  I2FP.F32.U32 R4, R26 ;  /* 0x0000001a00047245 */ /* 0x001fca0000201000 */
[----:B------:R-:W-:-:S04]  /*7b00*/  FMUL R4, R4, UR6 ;  /* 0x0000000604047c20 */ /* 0x000fc80008400000 */
[----:B------:R0:W2:Y:S02]  /*7b10*/  F2I.U32.TRUNC.NTZ R27, R4 ;  /* 0x00000004001b7305 */ /* 0x0000a4000020f000 */
[----:B-1--4-:R-:W-:Y:S05]  /*7b20*/  @!P0 BRA `(.L_x_167) ;  /* 0x0000000000288947 */ /* 0x012fea0003800000 */
[----:B------:R-:W1:Y:S02]  /*7b30*/  LDC R5, c[0x0][0x634] ;  /* 0x00018d00ff057b82 */ /* 0x000e640000000800 */
[----:B-1----:R-:W-:-:S05]  /*7b40*/  IADD3 R19, P0, R2, R5, RZ ;  /* 0x0000000502137210 */ /* 0x002fca0007f1e0ff */
[----:B------:R-:W-:-:S04]  /*7b50*/  IMAD.X R23, RZ, RZ, R3, P0 ;  /* 0x000000ffff177224 */ /* 0x000fc800000e0603 */
[----:B0-----:R-:W-:-:S04]  /*7b60*/  IMAD.WIDE.U32 R4, R23, R20, RZ ;  /* 0x0000001417047225 */ /* 0x001fc800078e00ff */
[----:B------:R-:W-:-:S04]  /*7b70*/  IMAD.WIDE.U32 R16, P0, R19, R21, R4 ;  /* 0x0000001513107225 */ /* 0x000fc80007800004 */
[----:B------:R-:W-:-:S04]  /*7b80*/  IMAD.WIDE.U32 R4, R19, R20, RZ ;  /* 0x0000001413047225 */ /* 0x000fc800078e00ff */
[----:B------:R-:W-:Y:S01]  /*7b90*/  IMAD.X R19, RZ, RZ, RZ, P0 ;  /* 0x000000ffff137224 */ /* 0x000fe200000e06ff */
[----:B------:R-:W-:Y:S01]  /*7ba0*/  IADD3 RZ, P0, R5, R16, RZ ;  /* 0x0000001005ff7210 */ /* 0x000fe20007f1e0ff */
[----:B------:R-:W-:-:S04]  /*7bb0*/  IMAD.MOV.U32 R18, RZ, RZ, R17 ;  /* 0x000000ffff127224 */ /* 0x000fc800078e0011 */
[----:B------:R-:W-:-:S08]  /*7bc0*/  IMAD.WIDE.U32.X R18, R23, R21, R18, P0 ;  /* 0x0000001517127225 */ /* 0x000fd000000e0412 */
.L_x_167:
[-CC-:B------:R-:W-:Y:S01]  /*7bd0*/  SHF.R.U64 R22, R18, R6.reuse, R19.reuse ;  /* 0x0000000612167219 */ /* 0x180fe20000001213 */
[----:B------:R-:W1:Y:S01]  /*7be0*/  LDC.64 R32, c[0x0][0x640] ;  /* 0x00019000ff207b82 */ /* 0x000e620000000a00 */
[----:B0-----:R-:W-:Y:S01]  /*7bf0*/  SHF.R.U32.HI R4, RZ, R6, R19 ;  /* 0x00000006ff047219 */ /* 0x001fe20000011613 */
[----:B--2---:R-:W-:Y:S01]  /*7c00*/  IMAD.MOV R27, RZ, RZ, -R27 ;  /* 0x000000ffff1b7224 */ /* 0x004fe200078e0a1b */
[----:B------:R-:W-:Y:S01]  /*7c10*/  IADD3 R17, P0, RZ, -R22, RZ ;  /* 0x80000016ff117210 */ /* 0x000fe20007f1e0ff */
[----:B------:R-:W-:Y:S01]  /*7c20*/  ULDC UR6, c[0x0][0x154] ;  /* 0x0000550000067ab9 */ /* 0x000fe20000000800 */
[----:B------:R-:W-:Y:S02]  /*7c30*/  IMAD.MOV.U32 R19, RZ, RZ, 0x1 ;  /* 0x00000001ff137424 */ /* 0x000fe400078e00ff */
[----:B------:R-:W-:Y:S01]  /*7c40*/  IMAD R27, R29, R27, R26 ;  /* 0x0000001b1d1b7224 */ /* 0x000fe200078e021a */
[----:B------:R-:W0:Y:S01]  /*7c50*/  LDC R16, c[0x0][0x618] ;  /* 0x00018600ff107b82 */ /* 0x000e220000000800 */
[----:B------:R-:W-:-:S04]  /*7c60*/  IMAD.X R5, RZ, RZ, ~R4, P0 ;  /* 0x000000ffff057224 */ /* 0x000fc800000e0e04 */
[-C--:B---3--:R-:W-:Y:S02]  /*7c70*/  IMAD R6, R5, R24.reuse, RZ ;  /* 0x0000001805067224 */ /* 0x088fe400078e02ff */
[C---:B------:R-:W-:Y:S01]  /*7c80*/  IMAD.WIDE.U32 R4, R17.reuse, R24, R2 ;  /* 0x0000001811047225 */ /* 0x040fe200078e0002 */
[----:B------:R-:W2:Y:S03]  /*7c90*/  LDC R18, c[0x0][0x608] ;  /* 0x00018200ff127b82 */ /* 0x000ea60000000800 */
[----:B------:R-:W-:Y:S01]  /*7ca0*/  IMAD R17, R17, R25, R6 ;  /* 0x0000001911117224 */ /* 0x000fe200078e0206 */
[----:B------:R-:W-:-:S03]  /*7cb0*/  I2FP.F32.U32 R6, R28 ;  /* 0x0000001c00067245 */ /* 0x000fc60000201000 */
[----:B------:R-:W-:Y:S01]  /*7cc0*/  IMAD.IADD R5, R5, 0x1, R17 ;  /* 0x0000000105057824 */ /* 0x000fe200078e0211 */
[----:B------:R-:W3:Y:S01]  /*7cd0*/  LDC R30, c[0x0][0x658] ;  /* 0x00019600ff1e7b82 */ /* 0x000ee20000000800 */
[----:B-1----:R-:W-:Y:S01]  /*7ce0*/  ISETP.NE.U32.AND P0, PT, R32, RZ, PT ;  /* 0x000000ff2000720c */ /* 0x002fe20003f05070 */
[----:B------:R-:W-:-:S03]  /*7cf0*/  IMAD.MOV.U32 R17, RZ, RZ, -0x1 ;  /* 0xffffffffff117424 */ /* 0x000fc600078e00ff */
[----:B------:R-:W-:-:S03]  /*7d00*/  ISETP.NE.AND.EX P0, PT, R33, RZ, PT, P0 ;  /* 0x000000ff2100720c */ /* 0x000fc60003f05300 */
[----:B------:R-:W1:Y:S01]  /*7d10*/  LDC R25, c[0x0][0x148] ;  /* 0x00005200ff197b82 */ /* 0x000e620000000800 */
[-CC-:B0-----:R-:W-:Y:S02]  /*7d20*/  SHF.R.U64 R20, R4, R16.reuse, R5.reuse ;  /* 0x0000001004147219 */ /* 0x181fe40000001205 */
[----:B------:R-:W-:Y:S01]  /*7d30*/  SHF.R.U32.HI R5, RZ, R16, R5 ;  /* 0x00000010ff057219 */ /* 0x000fe20000011605 */
[----:B------:R-:W-:-:S04]  /*7d40*/  FMUL R16, R6, UR6 ;  /* 0x0000000606107c20 */ /* 0x000fc80008400000 */
[----:B------:R-:W0:Y:S01]  /*7d50*/  LDC R26, c[0x0][0x600] ;  /* 0x00018000ff1a7b82 */ /* 0x000e220000000800 */
[----:B------:R4:W0:Y:S01]  /*7d60*/  F2I.U32.TRUNC.NTZ R23, R16 ;  /* 0x0000001000177305 */ /* 0x000822000020f000 */
[-CC-:B--2---:R-:W-:Y:S02]  /*7d70*/  SHF.R.U64 R6, R20, R18.reuse, R5.reuse ;  /* 0x0000001214067219 */ /* 0x184fe40000001205 */
[----:B------:R-:W-:-:S04]  /*7d80*/  SHF.R.U32.HI R5, RZ, R18, R5 ;  /* 0x00000012ff057219 */ /* 0x000fc80000011605 */
[----:B------:R-:W2:Y:S01]  /*7d90*/  LDC R31, c[0x0][0x648] ;  /* 0x00019200ff1f7b82 */ /* 0x000ea20000000800 */
[-CC-:B---3--:R-:W-:Y:S02]  /*7da0*/  SHF.R.U64 R24, R6, R30.reuse, R5.reuse ;  /* 0x0000001e06187219 */ /* 0x188fe40000001205 */
[-C--:B------:R-:W-:Y:S02]  /*7db0*/  SHF.L.U32 R17, R17, R30.reuse, RZ ;  /* 0x0000001e11117219 */ /* 0x080fe400000006ff */
[-C--:B------:R-:W-:Y:S01]  /*7dc0*/  SHF.R.U32.HI R5, RZ, R30.reuse, R5 ;  /* 0x0000001eff057219 */ /* 0x080fe20000011605 */
[----:B------:R-:W-:Y:S01]  /*7dd0*/  IMAD.MOV.U32 R4, RZ, RZ, R24 ;  /* 0x000000ffff047224 */ /* 0x000fe200078e0018 */
[----:B------:R-:W-:Y:S01]  /*7de0*/  SHF.L.U32 R30, R19, R30, RZ ;  /* 0x0000001e131e7219 */ /* 0x000fe200000006ff */
[----:B------:R-:W3:Y:S01]  /*7df0*/  LDC R34, c[0x0][0x638] ;  /* 0x00018e00ff227b82 */ /* 0x000ee20000000800 */
[----:B------:R-:W-:-:S07]  /*7e00*/  LOP3.LUT R29, RZ, R17, RZ, 0x33, !PT ;  /* 0x00000011ff1d7212 */ /* 0x000fce00078e33ff */
[----:B------:R-:W0:Y:S01]  /*7e10*/  LDC R35, c[0x0][0x610] ;  /* 0x00018400ff237b82 */ /* 0x000e220000000800 */
        /* <DEDUP_REMOVED lines=11> */
.L_x_168:
[----:B--2---:R-:W-:Y:S01]  /*7ed0*/  SHF.R.U64 R4, R4, R31, R5 ;  /* 0x0000001f04047219 */ /* 0x004fe20000001205 */
[----:B0-----:R-:W-:Y:S01]  /*7ee0*/  VIADD R19, R26, 0xffffffff ;  /* 0xffffffff1a137836 */ /* 0x001fe20000000000 */
[----:B------:R-:W-:Y:S01]  /*7ef0*/  LOP3.LUT R17, R6, R29, RZ, 0xc0, !PT ;  /* 0x0000001d06117212 */ /* 0x000fe200078ec0ff */
[----:B------:R-:W-:Y:S02]  /*7f00*/  IMAD.MOV R23, RZ, RZ, -R23 ;  /* 0x000000ffff177224 */ /* 0x000fe400078e0a17 */
[----:B------:R-:W-:Y:S02]  /*7f10*/  IMAD.MOV R5, RZ, RZ, -R4 ;  /* 0x000000ffff057224 */ /* 0x000fe400078e0a04 */
[----:B------:R-:W-:Y:S01]  /*7f20*/  IMAD R6, R30, R4, R17 ;  /* 0x000000041e067224 */ /* 0x000fe200078e0211 */
[----:B------:R-:W-:Y:S01]  /*7f30*/  LOP3.LUT R17, R20, R19, RZ, 0xc0, !PT ;  /* 0x0000001314117212 */ /* 0x000fe200078ec0ff */
[----:B-1----:R-:W-:Y:S02]  /*7f40*/  @P2 IMAD R27, R25, R23, R28 ;  /* 0x00000017191b2224 */ /* 0x002fe400078e021c */
[----:B---3--:R-:W-:-:S02]  /*7f50*/  IMAD R4, R5, R34, R24 ;  /* 0x0000002205047224 */ /* 0x008fc400078e0218 */
[----:B------:R-:W-:Y:S02]  /*7f60*/  IMAD R6, R6, R35, R27 ;  /* 0x0000002306067224 */ /* 0x000fe400078e021b */
[----:B------:R-:W-:Y:S02]  /*7f70*/  IMAD R17, R4, R26, R17 ;  /* 0x0000001a04117224 */ /* 0x000fe400078e0211 */
[----:B------:R-:W-:Y:S02]  /*7f80*/  IMAD.MOV.U32 R16, RZ, RZ, 0x1 ;  /* 0x00000001ff107424 */ /* 0x000fe400078e00ff */
[----:B------:R-:W-:Y:S01]  /*7f90*/  IMAD.MOV.U32 R4, RZ, RZ, R22 ;  /* 0x000000ffff047224 */ /* 0x000fe200078e0016 */
[----:B------:R-:W-:Y:S02]  /*7fa0*/  SEL R5, R17, R6, !P2 ;  /* 0x0000000611057207 */ /* 0x000fe40005000000 */
[----:B------:R-:W-:-:S07]  /*7fb0*/  SEL R6, R6, R17, !P2 ;  /* 0x0000001106067207 */ /* 0x000fce0005000000 */
.L_x_166:
[----:B------:R-:W-:Y:S02]  /*7fc0*/  LOP3.LUT P0, RZ, R16, 0xff, RZ, 0xc0, !PT ;  /* 0x000000ff10ff7812 */ /* 0x000fe4000780c0ff */
[----:B------:R-:W-:-:S11]  /*7fd0*/  LOP3.LUT R148, R148, 0x1, RZ, 0x3c, !PT ;  /* 0x0000000194947812 */ /* 0x000fd600078e3cff */
[----:B------:R-:W-:Y:S05]  /*7fe0*/  @P0 BRA `(.L_x_169) ;  /* 0xffffff9000f40947 */ /* 0x000fea000383ffff */
[----:B------:R-:W-:Y:S05]  /*7ff0*/  EXIT ;  /* 0x000000000000794d */ /* 0x000fea0003800000 */
.L_x_13:
[----:B------:R-:W-:-:S08]  /*8000*/  ISETP.NE.AND P0, PT, R20, RZ, PT ;  /* 0x000000ff1400720c */ /* 0x000fd00003f05270 */
[----:B-----5:R-:W0:-:S00]  /*8010*/  USETMAXREG.DEALLOC.CTAPOOL 0x28 ;  /* 0x00000028000079c8 */ /* 0x020e0000080e0500 */
[----:B------:R-:W-:Y:S05]  /*8020*/  @P0 EXIT ;  /* 0x000000000000094d */ /* 0x000fea0003800000 */
[----:B0-----:R-:W-:Y:S01]  /*8030*/  LOP3.LUT P0, RZ, R16, 0xff, RZ, 0xc0, !PT ;  /* 0x000000ff10ff7812 */ /* 0x001fe2000780c0ff */
[----:B------:R-:W-:Y:S02]  /*8040*/  IMAD.MOV.U32 R12, RZ, RZ, 0x1 ;  /* 0x00000001ff0c7424 */ /* 0x000fe400078e00ff */
[----:B------:R-:W-:-:S10]  /*8050*/  IMAD.MOV.U32 R15, RZ, RZ, RZ ;  /* 0x000000ffff0f7224 */ /* 0x000fd400078e00ff */
[----:B------:R-:W-:Y:S05]  /*8060*/  @!P0 BRA `(.L_x_170) ;  /* 0x0000000c00088947 */ /* 0x000fea0003800000 */
[----:B------:R-:W-:Y:S01]  /*8070*/  LOP3.LUT P0, RZ, R13, 0x1f, RZ, 0xc0, !PT ;  /* 0x0000001f0dff7812 */ /* 0x000fe2000780c0ff */
[----:B------:R-:W-:Y:S01]  /*8080*/  ULDC UR5, c[0x0][0x658] ;  /* 0x0001960000057ab9 */ /* 0x000fe20000000800 */
[----:B------:R-:W-:Y:S01]  /*8090*/  UMOV UR6, 0xffffffff ;  /* 0xffffffff00067882 */ /* 0x000fe20000000000 */
[----:B------:R-:W-:Y:S01]  /*80a0*/  BSSY B0, `(.L_x_170) ;  /* 0x00000be000007945 */ /* 0x000fe20003800000 */
[----:B------:R-:W-:Y:S01]  /*80b0*/  USHF.L.U32 UR6, UR6, UR5, URZ ;  /* 0x0000000506067299 */ /* 0x000fe2000800063f */
[C---:B------:R-:W-:Y:S01]  /*80c0*/  ISETP.NE.AND P3, PT, R11.reuse, RZ, PT ;  /* 0x000000ff0b00720c */ /* 0x040fe20003f65270 */
[----:B------:R-:W-:Y:S01]  /*80d0*/  IMAD.MOV.U32 R14, RZ, RZ, 0x1 ;  /* 0x00000001ff0e7424 */ /* 0x000fe200078e00ff */
[----:B------:R-:W-:Y:S01]  /*80e0*/  ISETP.NE.OR P0, PT, R11, RZ, !P0 ;  /* 0x000000ff0b00720c */ /* 0x000fe20004705670 */
[----:B------:R-:W-:Y:S01]  /*80f0*/  IMAD.MOV.U32 R12, RZ, RZ, 0x1 ;  /* 0x00000001ff0c7424 */ /* 0x000fe200078e00ff */
[----:B------:R-:W-:Y:S01]  /*8100*/  LOP3.LUT R13, R7, 0x2, RZ, 0xfc, !PT ;  /* 0x00000002070d7812 */ /* 0x000fe200078efcff */
[----:B------:R-:W-:Y:S01]  /*8110*/  IMAD.MOV.U32 R15, RZ, RZ, RZ ;  /* 0x000000ffff0f7224 */ /* 0x000fe200078e00ff */
[----:B------:R-:W-:Y:S01]  /*8120*/  ULDC UR4, c[0x0][0x600] ;  /* 0x0001800000047ab9 */ /* 0x000fe20000000800 */
[----:B------:R-:W-:Y:S01]  /*8130*/  UMOV UR7, 0x1 ;  /* 0x0000000100077882 */ /* 0x000fe20000000000 */
[----:B------:R-:W-:-:S02]  /*8140*/  UIADD3 UR22, UR13, 0x1, URZ ;  /* 0x000000010d167890 */ /* 0x000fc4000fffe03f */
[----:B------:R-:W-:Y:S02]  /*8150*/  UIADD3 UR16, UR4, -0x1, URZ ;  /* 0xffffffff04107890 */ /* 0x000fe4000fffe03f */
[----:B------:R-:W-:Y:S02]  /*8160*/  USHF.L.U32 UR18, UR7, UR5, URZ ;  /* 0x0000000507127299 */ /* 0x000fe4000800063f */
[----:B------:R-:W-:Y:S01]  /*8170*/  ULOP3.LUT UR17, URZ, UR6, URZ, 0x33, !UPT ;  /* 0x000000063f117292 */ /* 0x000fe2000f8e333f */
[----:B------:R-:W-:-:S11]  /*8180*/  ULDC.64 UR20, c[0x0][0x198] ;  /* 0x0000660000147ab9 */ /* 0x000fd60000000a00 */
.L_x_182:
[----:B------:R-:W-:-:S03]  /*8190*/  UMOV UR4, 0xffffffff ;  /* 0xffffffff00047882 */ /* 0x000fc60000000000 */
[----:B------:R-:W-:Y:S05]  /*81a0*/  BRA.DIV UR4, `(.L_x_171) ;  /* 0x0000000e04b47947 */ /* 0x000fea000b800000 */
[----:B------:R-:W-:-:S13]  /*81b0*/  ELECT P1, URZ, PT ;  /* 0x00000000003f782f */ /* 0x000fda0003820000 */
.L_x_194:
[----:B------:R-:W0:Y:S01]  /*81c0*/  LDC R10, c[0x0][0x28c] ;  /* 0x0000a300ff0a7b82 */ /* 0x000e220000000800 */
[----:B------:R-:W-:Y:S01]  /*81d0*/  BSSY B1, `(.L_x_172) ;  /* 0x0000037000017945 */ /* 0x000fe20003800000 */
[----:B0-----:R-:W-:-:S13]  /*81e0*/  ISETP.LT.OR P1, PT, R10, 0x1, !P1 ;  /* 0x000000010a00780c */ /* 0x001fda0004f21670 */
[----:B------:R-:W-:Y:S05]  /*81f0*/  @P1 BRA `(.L_x_173) ;  /* 0x0000000000d01947 */ /* 0x000fea0003800000 */
[----:B------:R-:W-:Y:S02]  /*8200*/  IMAD.SHL.U32 R16, R5, 0x80, RZ ;  /* 0x0000008005107824 */ /* 0x000fe400078e00ff */
[----:B------:R-:W-:Y:S02]  /*8210*/  IMAD.SHL.U32 R17, R6, 0x40, RZ ;  /* 0x0000004006117824 */ /* 0x000fe400078e00ff */
[----:B------:R-:W-:Y:S02]  /*8220*/  IMAD.MOV.U32 R18, RZ, RZ, RZ ;  /* 0x000000ffff127224 */ /* 0x000fe400078e00ff */
[----:B------:R-:W-:Y:S02]  /*8230*/  IMAD.U32 R20, RZ, RZ, UR22 ;  /* 0x00000016ff147e24 */ /* 0x000fe4000f8e00ff */
[----:B------:R-:W-:Y:S02]  /*8240*/  IMAD.MOV.U32 R5, RZ, RZ, R12 ;  /* 0x000000ffff057224 */ /* 0x000fe400078e000c */
[----:B------:R-:W-:-:S07]  /*8250*/  IMAD.MOV.U32 R6, RZ, RZ, R15 ;  /* 0x000000ffff067224 */ /* 0x000fce00078e000f */
.L_x_177:
[----:B------:R-:W0:Y:S01]  /*8260*/  S2R R11, SR_CgaCtaId ;  /* 0x00000000000b7919 */ /* 0x000e220000008800 */
[----:B------:R-:W-:-:S04]  /*8270*/  MOV R10, 0x400 ;  /* 0x00000400000a7802 */ /* 0x000fc80000000f00 */
[----:B0-----:R-:W-:Y:S02]  /*8280*/  LEA R21, R11, R10, 0x18 ;  /* 0x0000000a0b157211 */ /* 0x001fe400078ec0ff */
[----:B------:R-:W-:Y:S01]  /*8290*/  SHF.L.U32 R10, R5, 0x1f, RZ ;  /* 0x0000001f050a7819 */ /* 0x000fe200000006ff */
[----:B------:R-:W0:Y:S02]  /*82a0*/  @!P3 LDC R11, c[0x0][0x500] ;  /* 0x00014000ff0bbb82 */ /* 0x000e240000000800 */
[----:B------:R-:W-:-:S04]  /*82b0*/  IMAD R19, R6, 0x8, R21 ;  /* 0x0000000806137824 */ /* 0x000fc800078e0215 */
[----:B------:R-:W1:Y:S02]  /*82c0*/  SYNCS.PHASECHK.TRANS64.TRYWAIT P1, [R19+URZ+0x18], R10 ;  /* 0x0000180a130075a7 */ /* 0x000e64000802017f */
[----:B-1----:R-:W-:Y:S05]  /*82d0*/  @!P1 BRA `(.L_x_174) ;  /* 0x0000000c00889947 */ /* 0x002fea0003800000 */
.L_x_195:
[----:B-1----:R-:W-:Y:S01]  /*82e0*/  PRMT R10, R13, 0x9910, RZ ;  /* 0x000099100d0a7816 */ /* 0x002fe200000000ff */
[----:B0-----:R0:W-:Y:S03]  /*82f0*/  @!P3 SYNCS.ARRIVE.TRANS64 RZ, [R19+URZ], R11 ;  /* 0x0000000b13ffb9a7 */ /* 0x0011e6000800003f */
[----:B------:R-:W-:-:S13]  /*8300*/  ISETP.NE.AND P1, PT, R10, 0x2, PT ;  /* 0x000000020a00780c */ /* 0x000fda0003f25270 */
[----:B0-----:R-:W-:Y:S05]  /*8310*/  @P1 BRA `(.L_x_175) ;  /* 0x0000000000041947 */ /* 0x001fea0003800000 */
[----:B------:R-:W-:Y:S01]  /*8320*/  BPT.TRAP 0x1 ;  /* 0x000000040000795c */ /* 0x000fe20000300000 */
.L_x_175:
[----:B------:R-:W-:Y:S05]  /*8330*/  @P0 BRA `(.L_x_176) ;  /* 0x0000000000040947 */ /* 0x000fea0003800000 */
[----:B------:R-:W-:Y:S01]  /*8340*/  BPT.TRAP 0x1 ;  /* 0x000000040000795c */ /* 0x000fe20000300000 */
.L_x_176:
[C-C-:B------:R-:W-:Y:S01]  /*8350*/  IMAD R10, R6.reuse, 0x2000, R21.reuse ;  /* 0x00002000060a7824 */ /* 0x140fe200078e0215 */
[----:B------:R-:W-:Y:S01]  /*8360*/  R2UR UR9, R19 ;  /* 0x00000000130972ca */ /* 0x000fe200000e0000 */
[----:B------:R-:W-:Y:S01]  /*8370*/  IMAD R21, R6, 0x4000, R21 ;  /* 0x0000400006157824 */ /* 0x000fe200078e0215 */
[----:B------:R-:W-:Y:S01]  /*8380*/  UIADD3 UR4, UP0, UR20, 0xf0, URZ ;  /* 0x000000f014047890 */ /* 0x000fe2000ff1e03f */
[----:B------:R-:W-:Y:S01]  /*8390*/  VIADD R20, R20, 0xffffffff ;  /* 0xffffffff14147836 */ /* 0x000fe20000000000 */
[----:B------:R-:W-:Y:S01]  /*83a0*/  R2UR UR5, R10 ;  /* 0x000000000a0572ca */ /* 0x000fe200000e0000 */
[----:B------:R-:W-:Y:S01]  /*83b0*/  UIADD3 UR24, UP1, UR20, 0x1f0, URZ ;  /* 0x000001f014187890 */ /* 0x000fe2000ff3e03f */
[----:B------:R-:W-:Y:S01]  /*83c0*/  R2UR UR8, R21 ;  /* 0x00000000150872ca */ /* 0x000fe200000e0000 */
[----:B------:R-:W-:Y:S01]  /*83d0*/  VIADD R6, R6, 0x1 ;  /* 0x0000000106067836 */ /* 0x000fe20000000000 */
[----:B------:R-:W-:Y:S01]  /*83e0*/  R2UR UR11, R17 ;  /* 0x00000000110b72ca */ /* 0x000fe200000e0000 */
[----:B------:R-:W-:Y:S01]  /*83f0*/  UIADD3.X UR25, URZ, UR21, URZ, UP1, !UPT ;  /* 0x000000153f197290 */ /* 0x000fe20008ffe43f */
[----:B------:R-:W-:Y:S01]  /*8400*/  R2UR UR10, R18 ;  /* 0x00000000120a72ca */ /* 0x000fe200000e0000 */
[----:B------:R-:W-:Y:S01]  /*8410*/  UMOV UR6, 0x0 ;  /* 0x0000000000067882 */ /* 0x000fe20000000000 */
[----:B------:R-:W-:Y:S01]  /*8420*/  R2UR UR12, R4 ;  /* 0x00000000040c72ca */ /* 0x000fe200000e0000 */
[----:B------:R-:W-:Y:S01]  /*8430*/  UMOV UR7, 0x10000000 ;  /* 0x1000000000077882 */ /* 0x000fe20000000000 */
[----:B------:R-:W-:Y:S01]  /*8440*/  R2UR UR19, R16 ;  /* 0x00000000101372ca */ /* 0x000fe200000e0000 */
[----:B------:R-:W-:Y:S01]  /*8450*/  VIADD R18, R18, 0x80 ;  /* 0x0000008012127836 */ /* 0x000fe20000000000 */
[----:B------:R-:W-:Y:S01]  /*8460*/  ISETP.GT.AND P4, PT, R20, 0x1, PT ;  /* 0x000000011400780c */ /* 0x000fe20003f84270 */
[----:B------:R-:W-:Y:S01]  /*8470*/  UIADD3 UR14, UR5, 0x100, URZ ;  /* 0x00000100050e7890 */ /* 0x000fe2000fffe03f */
[----:B------:R-:W-:Y:S01]  /*8480*/  ISETP.NE.AND P1, PT, R6, 0x3, PT ;  /* 0x000000030600780c */ /* 0x000fe20003f25270 */
[----:B------:R-:W-:-:S02]  /*8490*/  UIADD3.X UR5, URZ, UR21, URZ, UP0, !UPT ;  /* 0x000000153f057290 */ /* 0x000fc400087fe43f */
[----:B------:R-:W-:Y:S01]  /*84a0*/  UIADD3 UR15, UR8, 0x6100, URZ ;  /* 0x00006100080f7890 */ /* 0x000fe2000fffe03f */
[----:B------:R-:W-:Y:S02]  /*84b0*/  SEL R10, RZ, 0x1, P1 ;  /* 0x00000001ff0a7807 */ /* 0x000fe40000800000 */
[----:B------:R-:W-:Y:S01]  /*84c0*/  UMOV UR8, UR14 ;  /* 0x0000000e00087c82 */ /* 0x000fe20008000000 */
[----:B------:R-:W-:Y:S02]  /*84d0*/  SEL R6, R6, RZ, P1 ;  /* 0x000000ff06067207 */ /* 0x000fe40000800000 */
[----:B------:R-:W-:Y:S01]  /*84e0*/  LOP3.LUT R5, R5, R10, RZ, 0x3c, !PT ;  /* 0x0000000a05057212 */ /* 0x000fe200078e3cff */
[----:B------:R0:W-:Y:S02]  /*84f0*/  UTMALDG.3D [UR8], [UR4], desc[UR6] ;  /* 0x00000608040075b4 */ /* 0x0001e40008011000 */
[----:B0-----:R-:W-:Y:S01]  /*8500*/  UMOV UR8, UR15 ;  /* 0x0000000f00087c82 */ /* 0x001fe20008000000 */
[----:B------:R-:W-:-:S02]  /*8510*/  UMOV UR11, UR19 ;  /* 0x00000013000b7c82 */ /* 0x000fc40008000000 */
[----:B------:R0:W-:Y:S02]  /*8520*/  UTMALDG.3D [UR8], [UR24], desc[UR6] ;  /* 0x00000608180075b4 */ /* 0x0001e40008011000 */
[----:B0-----:R-:W-:Y:S05]  /*8530*/  @P4 BRA `(.L_x_177) ;  /* 0xfffffffc00484947 */ /* 0x001fea000383ffff */
.L_x_173:
[----:B------:R-:W-:Y:S05]  /*8540*/  BSYNC B1 ;  /* 0x0000000000017941 */ /* 0x000fea0003800000 */
.L_x_172:
[----:B------:R-:W-:Y:S01]  /*8550*/  LOP3.LUT P5, RZ, R14, 0xff, RZ, 0xc0, !PT ;  /* 0x000000ff0eff7812 */ /* 0x000fe200078ac0ff */
[----:B------:R-:W-:Y:S01]  /*8560*/  VIADD R6, R15, UR13 ;  /* 0x0000000d0f067c36 */ /* 0x000fe20008000000 */
[----:B------:R-:W-:Y:S01]  /*8570*/  ULDC.64 UR4, c[0x0][0x650] ;  /* 0x0001940000047ab9 */ /* 0x000fe20000000a00 */
[----:B------:R-:W-:Y:S01]  /*8580*/  IMAD.U32 R11, RZ, RZ, UR13 ;  /* 0x0000000dff0b7e24 */ /* 0x000fe2000f8e00ff */
[----:B------:R-:W-:Y:S01]  /*8590*/  UISETP.GE.U32.AND UP0, UPT, UR13, 0x3, UPT ;  /* 0x000000030d00788c */ /* 0x000fe2000bf06070 */
[----:B------:R-:W-:Y:S01]  /*85a0*/  BSSY B1, `(.L_x_178) ;  /* 0x000006b000017945 */ /* 0x000fe20003800000 */
[----:B------:R-:W-:Y:S02]  /*85b0*/  ISETP.GT.U32.AND P1, PT, R6, 0x2, PT ;  /* 0x000000020600780c */ /* 0x000fe40003f24070 */
[----:B------:R-:W-:Y:S02]  /*85c0*/  PRMT R14, RZ, 0x7610, R14 ;  /* 0x00007610ff0e7816 */ /* 0x000fe4000000000e */
[----:B------:R-:W-:-:S02]  /*85d0*/  ISETP.LT.U32.AND P1, PT, R11, 0x3, P1 ;  /* 0x000000030b00780c */ /* 0x000fc40000f21070 */
[----:B------:R-:W-:Y:S01]  /*85e0*/  PLOP3.LUT P4, PT, PT, PT, UP0, 0x80, 0x0 ;  /* 0x000000000000781c */ /* 0x000fe20003f8f008 */
[----:B------:R-:W0:Y:S01]  /*85f0*/  @P5 S2R R5, SR_CgaCtaId ;  /* 0x0000000000055919 */ /* 0x000e220000008800 */
[----:B------:R-:W-:-:S04]  /*8600*/  @P5 MOV R4, 0x400 ;  /* 0x0000040000045802 */ /* 0x000fc80000000f00 */
[----:B0-----:R-:W-:Y:S01]  /*8610*/  @P5 LEA R10, R5, R4, 0x18 ;  /* 0x00000004050a5211 */ /* 0x001fe200078ec0ff */
[----:B------:R-:W-:-:S03]  /*8620*/  IMAD.WIDE.U32 R4, R6, -0x55555555, RZ ;  /* 0xaaaaaaab06047825 */ /* 0x000fc600078e00ff */
[----:B------:R0:W-:Y:S01]  /*8630*/  @P5 SYNCS.ARRIVE.TRANS64.A1T0 RZ, [R10+URZ+0x68], RZ ;  /* 0x000068ff0aff59a7 */ /* 0x0001e2000810003f */
[----:B------:R-:W-:Y:S01]  /*8640*/  IADD3 R2, P5, R2, R8, RZ ;  /* 0x0000000802027210 */ /* 0x000fe20007fbe0ff */
[----:B------:R-:W-:Y:S01]  /*8650*/  IMAD.MOV.U32 R4, RZ, RZ, -0x1 ;  /* 0xffffffffff047424 */ /* 0x000fe200078e00ff */
[----:B------:R-:W-:Y:S02]  /*8660*/  SHF.R.U32.HI R11, RZ, 0x1, R5 ;  /* 0x00000001ff0b7819 */ /* 0x000fe40000011605 */
[----:B------:R-:W-:Y:S01]  /*8670*/  SEL R5, RZ, 0x1, !P1 ;  /* 0x00000001ff057807 */ /* 0x000fe20004800000 */
[----:B------:R-:W-:Y:S01]  /*8680*/  IMAD.X R3, R3, 0x1, R0, P5 ;  /* 0x0000000103037824 */ /* 0x000fe200028e0600 */
[----:B------:R-:W-:Y:S01]  /*8690*/  ISETP.GE.U32.AND P1, PT, R2, UR4, PT ;  /* 0x0000000402007c0c */ /* 0x000fe2000bf26070 */
[----:B------:R-:W-:Y:S01]  /*86a0*/  IMAD R15, R11, -0x3, R6 ;  /* 0xfffffffd0b0f7824 */ /* 0x000fe200078e0206 */
[----:B------:R-:W-:Y:S01]  /*86b0*/  LOP3.LUT R12, R12, R5, RZ, 0x3c, !PT ;  /* 0x000000050c0c7212 */ /* 0x000fe200078e3cff */
[----:B------:R-:W-:Y:S01]  /*86c0*/  IMAD.MOV.U32 R6, RZ, RZ, -0x1 ;  /* 0xffffffffff067424 */ /* 0x000fe200078e00ff */
[----:B------:R-:W-:Y:S01]  /*86d0*/  ISETP.GE.U32.AND.EX P1, PT, R3, UR5, PT, P1 ;  /* 0x0000000503007c0c */ /* 0x000fe2000bf26110 */
[----:B------:R-:W-:Y:S01]  /*86e0*/  IMAD.MOV.U32 R5, RZ, RZ, -0x1 ;  /* 0xffffffffff057424 */ /* 0x000fe200078e00ff */
[----:B------:R-:W-:-:S02]  /*86f0*/  @P4 LOP3.LUT R12, R12, 0x1, R11, 0x78, !PT ;  /* 0x000000010c0c4812 */ /* 0x000fc400078e780b */
[----:B0-----:R-:W-:-:S09]  /*8700*/  PRMT R10, RZ, 0x7610, R10 ;  /* 0x00007610ff0a7816 */ /* 0x001fd2000000000a */
[----:B------:R-:W-:Y:S05]  /*8710*/  @P1 BRA `(.L_x_179) ;  /* 0x00000004004c1947 */ /* 0x000fea0003800000 */
[----:B------:R-:W0:Y:S01]  /*8720*/  S2R R17, SR_CTAID.X ;  /* 0x0000000000117919 */ /* 0x000e220000002500 */
[----:B------:R-:W-:Y:S01]  /*8730*/  ULDC.64 UR4, c[0x0][0x628] ;  /* 0x00018a0000047ab9 */ /* 0x000fe20000000a00 */
[----:B------:R-:W1:Y:S01]  /*8740*/  LDC R18, c[0x0][0x144] ;  /* 0x00005100ff127b82 */ /* 0x000e620000000800 */
[----:B------:R-:W-:Y:S01]  /*8750*/  ISETP.NE.U32.AND P1, PT, RZ, UR4, PT ;  /* 0x00000004ff007c0c */ /* 0x000fe2000bf25070 */
[----:B------:R-:W2:Y:S01]  /*8760*/  S2R R6, SR_CTAID.Y ;  /* 0x0000000000067919 */ /* 0x000ea20000002600 */
[----:B------:R-:W-:Y:S01]  /*8770*/  ULDC UR6, c[0x0][0x150] ;  /* 0x0000540000067ab9 */ /* 0x000fe20000000800 */
[----:B------:R-:W-:Y:S01]  /*8780*/  ULDC UR7, c[0x0][0x630] ;  /* 0x00018c0000077ab9 */ /* 0x000fe20000000800 */
[----:B------:R-:W-:Y:S01]  /*8790*/  ISETP.NE.AND.EX P1, PT, RZ, UR5, PT, P1 ;  /* 0x00000005ff007c0c */ /* 0x000fe2000bf25310 */
[----:B------:R-:W-:Y:S01]  /*87a0*/  IMAD.MOV.U32 R4, RZ, RZ, R2 ;  /* 0x000000ffff047224 */ /* 0x000fe200078e0002 */
[----:B0-----:R-:W-:-:S05]  /*87b0*/  I2FP.F32.U32 R5, R17 ;  /* 0x0000001100057245 */ /* 0x001fca0000201000 */
[----:B------:R-:W-:Y:S01]  /*87c0*/  FMUL R20, R5, UR6 ;  /* 0x0000000605147c20 */ /* 0x000fe20008400000 */
[----:B------:R-:W-:-:S05]  /*87d0*/  IMAD.MOV.U32 R5, RZ, RZ, R3 ;  /* 0x000000ffff057224 */ /* 0x000fca00078e0003 */
[----:B--2---:R-:W-:Y:S05]  /*87e0*/  @!P1 BRA `(.L_x_180) ;  /* 0x0000000000289947 */ /* 0x004fea0003800000 */
[----:B------:R-:W-:Y:S02]  /*87f0*/  ULDC UR6, c[0x0][0x634] ;  /* 0x00018d0000067ab9 */ /* 0x000fe40000000800 */
[----:B------:R-:W-:-:S05]  /*8800*/  IADD3 R5, P1, R2, UR6, RZ ;  /* 0x0000000602057c10 */ /* 0x000fca000ff3e0ff */
[----:B------:R-:W-:-:S04]  /*8810*/  IMAD.X R19, RZ, RZ, R3, P1 ;  /* 0x000000ffff137224 */ /* 0x000fc800008e0603 */
[----:B------:R-:W-:-:S04]  /*8820*/  IMAD.WIDE.U32 R10, R19, UR4, RZ ;  /* 0x00000004130a7c25 */ /* 0x000fc8000f8e00ff */
[----:B------:R-:W-:-:S04]  /*8830*/  IMAD.WIDE.U32 R10, P1, R5, UR5, R10 ;  /* 0x00000005050a7c25 */ /* 0x000fc8000f82000a */
[----:B------:R-:W-:-:S04]  /*8840*/  IMAD.WIDE.U32 R4, R5, UR4, RZ ;  /* 0x0000000405047c25 */ /* 0x000fc8000f8e00ff */
[----:B------:R-:W-:Y:S01]  /*8850*/  IMAD.MOV.U32 R4, RZ, RZ, R11 ;  /* 0x000000ffff047224 */ /* 0x000fe200078e000b */
[----:B------:R-:W-:Y:S01]  /*8860*/  IADD3 RZ, P4, R5, R10, RZ ;  /* 0x0000000a05ff7210 */ /* 0x000fe20007f9e0ff */
[----:B------:R-:W-:-:S04]  /*8870*/  IMAD.X R5, RZ, RZ, RZ, P1 ;  /* 0x000000ffff057224 */ /* 0x000fc800008e06ff */
[----:B------:R-:W-:-:S08]  /*8880*/  IMAD.WIDE.U32.X R4, R19, UR5, R4, P4 ;  /* 0x0000000513047c25 */ /* 0x000fd0000a0e0404 */
.L_x_180:
[--C-:B------:R-:W-:Y:S01]  /*8890*/  SHF.R.U64 R16, R4, UR7, R5.reuse ;  /* 0x0000000704107c19 */ /* 0x100fe20008001205 */
[----:B------:R-:W0:Y:S01]  /*88a0*/  F2I.U32.TRUNC.NTZ R20, R20 ;  /* 0x0000001400147305 */ /* 0x000e22000020f000 */
[----:B------:R-:W-:Y:S01]  /*88b0*/  SHF.R.U32.HI R4, RZ, UR7, R5 ;  /* 0x00000007ff047c19 */ /* 0x000fe20008011605 */
[----:B------:R-:W-:Y:S01]  /*88c0*/  ULDC.64 UR4, c[0x0][0x620] ;  /* 0x0001880000047ab9 */ /* 0x000fe20000000a00 */
[----:B------:R-:W-:Y:S01]  /*88d0*/  IADD3 R11, P1, RZ, -R16, RZ ;  /* 0x80000010ff0b7210 */ /* 0x000fe20007f3e0ff */
[----:B------:R-:W-:Y:S01]  /*88e0*/  ULDC.64 UR6, c[0x0][0x640] ;  /* 0x0001900000067ab9 */ /* 0x000fe20000000a00 */
[----:B------:R-:W2:Y:S03]  /*88f0*/  LDC R21, c[0x0][0x148] ;  /* 0x00005200ff157b82 */ /* 0x000ea60000000800 */
[----:B------:R-:W-:Y:S01]  /*8900*/  IMAD.X R4, RZ, RZ, ~R4, P1 ;  /* 0x000000ffff047224 */ /* 0x000fe200008e0e04 */
[----:B------:R-:W-:-:S03]  /*8910*/  ISETP.NE.U32.AND P1, PT, RZ, UR6, PT ;  /* 0x00000006ff007c0c */ /* 0x000fc6000bf25070 */
[----:B------:R-:W-:Y:S01]  /*8920*/  IMAD R10, R4, UR4, RZ ;  /* 0x00000004040a7c24 */ /* 0x000fe2000f8e02ff */
[----:B------:R-:W-:Y:S01]  /*8930*/  ISETP.NE.AND.EX P1, PT, RZ, UR7, PT, P1 ;  /* 0x00000007ff007c0c */ /* 0x000fe2000bf25310 */
[----:B------:R-:W-:Y:S01]  /*8940*/  IMAD.WIDE.U32 R4, R11, UR4, R2 ;  /* 0x000000040b047c25 */ /* 0x000fe2000f8e0002 */
[----:B------:R-:W-:-:S03]  /*8950*/  ULDC UR4, c[0x0][0x618] ;  /* 0x0001860000047ab9 */ /* 0x000fc60000000800 */
[----:B------:R-:W-:Y:S01]  /*8960*/  IMAD R11, R11, UR5, R10 ;  /* 0x000000050b0b7c24 */ /* 0x000fe2000f8e020a */
[----:B------:R-:W-:Y:S01]  /*8970*/  ULDC UR5, c[0x0][0x154] ;  /* 0x0000550000057ab9 */ /* 0x000fe20000000800 */
[----:B0-----:R-:W-:Y:S02]  /*8980*/  IMAD.MOV R10, RZ, RZ, -R20 ;  /* 0x000000ffff0a7224 */ /* 0x001fe400078e0a14 */
[----:B------:R-:W-:Y:S02]  /*8990*/  IMAD.IADD R5, R5, 0x1, R11 ;  /* 0x0000000105057824 */ /* 0x000fe400078e020b */
[----:B-1----:R-:W-:Y:S01]  /*89a0*/  IMAD R17, R18, R10, R17 ;  /* 0x0000000a12117224 */ /* 0x002fe200078e0211 */
[----:B------:R-:W-:Y:S02]  /*89b0*/  I2FP.F32.U32 R10, R6 ;  /* 0x00000006000a7245 */ /* 0x000fe40000201000 */
[--C-:B------:R-:W-:Y:S02]  /*89c0*/  SHF.R.U64 R18, R4, UR4, R5.reuse ;  /* 0x0000000404127c19 */ /* 0x100fe40008001205 */
[----:B------:R-:W-:Y:S01]  /*89d0*/  SHF.R.U32.HI R5, RZ, UR4, R5 ;  /* 0x00000004ff057c19 */ /* 0x000fe20008011605 */
[----:B------:R-:W-:Y:S01]  /*89e0*/  FMUL R10, R10, UR5 ;  /* 0x000000050a0a7c20 */ /* 0x000fe20008400000 */
[----:B------:R-:W-:-:S02]  /*89f0*/  ULDC UR4, c[0x0][0x608] ;  /* 0x0001820000047ab9 */ /* 0x000fc40000000800 */
[--C-:B------:R-:W-:Y:S01]  /*8a00*/  SHF.R.U64 R20, R18, UR4, R5.reuse ;  /* 0x0000000412147c19 */ /* 0x100fe20008001205 */
[----:B------:R0:W1:Y:S01]  /*8a10*/  F2I.U32.TRUNC.NTZ R22, R10 ;  /* 0x0000000a00167305 */ /* 0x000062000020f000 */
[----:B------:R-:W-:Y:S01]  /*8a20*/  SHF.R.U32.HI R5, RZ, UR4, R5 ;  /* 0x00000004ff057c19 */ /* 0x000fe20008011605 */
[----:B------:R-:W-:-:S03]  /*8a30*/  ULDC UR4, c[0x0][0x658] ;  /* 0x0001960000047ab9 */ /* 0x000fc60000000800 */
[--C-:B------:R-:W-:Y:S02]  /*8a40*/  SHF.R.U64 R19, R20, UR4, R5.reuse ;  /* 0x0000000414137c19 */ /* 0x100fe40008001205 */
[----:B------:R-:W-:-:S03]  /*8a50*/  SHF.R.U32.HI R23, RZ, UR4, R5 ;  /* 0x00000004ff177c19 */ /* 0x000fc60008011605 */
[----:B------:R-:W-:Y:S02]  /*8a60*/  IMAD.MOV.U32 R4, RZ, RZ, R19 ;  /* 0x000000ffff047224 */ /* 0x000fe400078e0013 */
[----:B------:R-:W-:Y:S01]  /*8a70*/  IMAD.MOV.U32 R5, RZ, RZ, R23 ;  /* 0x000000ffff057224 */ /* 0x000fe200078e0017 */
[----:B0-----:R-:W-:Y:S06]  /*8a80*/  @!P1 BRA `(.L_x_181) ;  /* 0x0000000000289947 */ /* 0x001fec0003800000 */
        /* <DEDUP_REMOVED lines=10> */
.L_x_181:
[----:B------:R-:W-:Y:S01]  /*8b30*/  ULDC UR4, c[0x0][0x648] ;  /* 0x0001920000047ab9 */ /* 0x000fe20000000800 */
[----:B-1----:R-:W-:Y:S01]  /*8b40*/  IMAD.MOV R22, RZ, RZ, -R22 ;  /* 0x000000ffff167224 */ /* 0x002fe200078e0a16 */
[----:B------:R-:W-:Y:S01]  /*8b50*/  SHF.R.U64 R5, R4, UR4, R5 ;  /* 0x0000000404057c19 */ /* 0x000fe20008001205 */
[----:B------:R-:W-:Y:S01]  /*8b60*/  ULDC UR4, c[0x0][0x638] ;  /* 0x00018e0000047ab9 */ /* 0x000fe20000000800 */
[----:B------:R-:W-:Y:S01]  /*8b70*/  LOP3.LUT R4, R20, UR17, RZ, 0xc0, !PT ;  /* 0x0000001114047c12 */ /* 0x000fe2000f8ec0ff */
[----:B--2---:R-:W-:Y:S01]  /*8b80*/  @P2 IMAD R17, R21, R22, R6 ;  /* 0x0000001615112224 */ /* 0x004fe200078e0206 */
[----:B------:R-:W-:Y:S01]  /*8b90*/  LOP3.LUT R18, R18, UR16, RZ, 0xc0, !PT ;  /* 0x0000001012127c12 */ /* 0x000fe2000f8ec0ff */
[----:B------:R-:W-:Y:S01]  /*8ba0*/  IMAD.MOV R6, RZ, RZ, -R5 ;  /* 0x000000ffff067224 */ /* 0x000fe200078e0a05 */
[----:B------:R-:W-:Y:S01]  /*8bb0*/  ULDC UR5, c[0x0][0x610] ;  /* 0x0001840000057ab9 */ /* 0x000fe20000000800 */
[----:B------:R-:W-:Y:S02]  /*8bc0*/  IMAD R4, R5, UR18, R4 ;  /* 0x0000001205047c24 */ /* 0x000fe4000f8e0204 */
[----:B------:R-:W-:Y:S01]  /*8bd0*/  IMAD R19, R6, UR4, R19 ;  /* 0x0000000406137c24 */ /* 0x000fe2000f8e0213 */
[----:B------:R-:W-:Y:S01]  /*8be0*/  ULDC UR4, c[0x0][0x600] ;  /* 0x0001800000047ab9 */ /* 0x000fe20000000800 */
[----:B------:R-:W-:-:S02]  /*8bf0*/  IMAD R17, R4, UR5, R17 ;  /* 0x0000000504117c24 */ /* 0x000fc4000f8e0211 */
[----:B------:R-:W-:Y:S02]  /*8c00*/  IMAD R6, R19, UR4, R18 ;  /* 0x0000000413067c24 */ /* 0x000fe4000f8e0212 */
[----:B------:R-:W-:Y:S02]  /*8c10*/  IMAD.MOV.U32 R10, RZ, RZ, 0x1 ;  /* 0x00000001ff0a7424 */ /* 0x000fe400078e00ff */
[----:B------:R-:W-:Y:S01]  /*8c20*/  IMAD.MOV.U32 R4, RZ, RZ, R16 ;  /* 0x000000ffff047224 */ /* 0x000fe200078e0010 */
[----:B------:R-:W-:Y:S02]  /*8c30*/  SEL R5, R6, R17, !P2 ;  /* 0x0000001106057207 */ /* 0x000fe40005000000 */
[----:B------:R-:W-:-:S07]  /*8c40*/  SEL R6, R17, R6, !P2 ;  /* 0x0000000611067207 */ /* 0x000fce0005000000 */
.L_x_179:
[----:B------:R-:W-:Y:S05]  /*8c50*/  BSYNC B1 ;  /* 0x0000000000017941 */ /* 0x000fea0003800000 */
.L_x_178:
[----:B------:R-:W-:-:S13]  /*8c60*/  LOP3.LUT P1, RZ, R10, 0xff, RZ, 0xc0, !PT ;  /* 0x000000ff0aff7812 */ /* 0x000fda000782c0ff */
[----:B------:R-:W-:Y:S05]  /*8c70*/  @P1 BRA `(.L_x_182) ;  /* 0xfffffff400441947 */ /* 0x000fea000383ffff */
[----:B------:R-:W-:Y:S05]  /*8c80*/  BSYNC B0 ;  /* 0x0000000000007941 */ /* 0x000fea0003800000 */
.L_x_170:
[----:B------:R-:W-:-:S03]  /*8c90*/  UMOV UR4, 0xffffffff ;  /* 0xffffffff00047882 */ /* 0x000fc60000000000 */
[----:B------:R-:W-:Y:S05]  /*8ca0*/  BRA.DIV UR4, `(.L_x_183) ;  /* 0x0000000604287947 */ /* 0x000fea000b800000 */
[----:B------:R-:W-:-:S13]  /*8cb0*/  ELECT P0, URZ, PT ;  /* 0x00000000003f782f */ /* 0x000fda0003800000 */
.L_x_198:
[----:B------:R-:W-:Y:S04]  /*8cc0*/  BSSY B0, `(.L_x_184) ;  /* 0x0000022000007945 */ /* 0x000fe80003800000 */
[----:B------:R-:W-:Y:S05]  /*8cd0*/  @!P0 BRA `(.L_x_185) ;  /* 0x0000000000808947 */ /* 0x000fea0003800000 */
[----:B------:R-:W-:-:S04]  /*8ce0*/  LOP3.LUT R7, R7, 0x2, RZ, 0xfc, !PT ;  /* 0x0000000207077812 */ /* 0x000fc800078efcff */
[----:B------:R-:W-:-:S13]  /*8cf0*/  ISETP.NE.AND P0, PT, R7, 0x3, PT ;  /* 0x000000030700780c */ /* 0x000fda0003f05270 */
[----:B------:R-:W-:Y:S05]  /*8d00*/  @!P0 BRA `(.L_x_186) ;  /* 0x0000000000048947 */ /* 0x000fea0003800000 */
[----:B------:R-:W-:Y:S01]  /*8d10*/  BPT.TRAP 0x1 ;  /* 0x000000040000795c */ /* 0x000fe20000300000 */
.L_x_186:
[----:B------:R-:W0:Y:S01]  /*8d20*/  S2R R3, SR_CgaCtaId ;  /* 0x0000000000037919 */ /* 0x000e220000008800 */
[----:B------:R-:W-:Y:S02]  /*8d30*/  MOV R0, 0x400 ;  /* 0x0000040000007802 */ /* 0x000fe40000000f00 */
[----:B------:R-:W-:Y:S02]  /*8d40*/  SHF.L.U32 R2, R12, 0x1f, RZ ;  /* 0x0000001f0c027819 */ /* 0x000fe400000006ff */
[----:B0-----:R-:W-:-:S05]  /*8d50*/  LEA R0, R3, R0, 0x18 ;  /* 0x0000000003007211 */ /* 0x001fca00078ec0ff */
[----:B------:R-:W-:-:S04]  /*8d60*/  VIADD R0, R0, 0x18 ;  /* 0x0000001800007836 */ /* 0x000fc80000000000 */
[C---:B------:R-:W-:Y:S02]  /*8d70*/  IMAD R7, R15.reuse, 0x8, R0 ;  /* 0x000000080f077824 */ /* 0x040fe400078e0200 */
[----:B------:R-:W-:Y:S02]  /*8d80*/  VIADD R15, R15, 0x1 ;  /* 0x000000010f0f7836 */ /* 0x000fe40000000000 */
[----:B------:R-:W0:Y:S03]  /*8d90*/  SYNCS.PHASECHK.TRANS64.TRYWAIT P0, [R7+URZ], R2 ;  /* 0x00000002070075a7 */ /* 0x000e26000800017f */
[----:B------:R-:W-:-:S04]  /*8da0*/  ISETP.NE.AND P1, PT, R15, 0x3, PT ;  /* 0x000000030f00780c */ /* 0x000fc80003f25270 */
[----:B------:R-:W-:Y:S02]  /*8db0*/  SEL R3, RZ, 0x1, P1 ;  /* 0x00000001ff037807 */ /* 0x000fe40000800000 */
[----:B------:R-:W-:Y:S02]  /*8dc0*/  SEL R15, R15, RZ, P1 ;  /* 0x000000ff0f0f7207 */ /* 0x000fe40000800000 */
[----:B------:R-:W-:-:S03]  /*8dd0*/  LOP3.LUT R9, R12, R3, RZ, 0x3c, !PT ;  /* 0x000000030c097212 */ /* 0x000fc600078e3cff */
[----:B------:R-:W-:Y:S01]  /*8de0*/  IMAD R6, R15, 0x8, R0 ;  /* 0x000000080f067824 */ /* 0x000fe200078e0200 */
[----:B------:R-:W-:Y:S01]  /*8df0*/  SHF.L.U32 R5, R9, 0x1f, RZ ;  /* 0x0000001f09057819 */ /* 0x000fe200000006ff */
[----:B0-----:R-:W-:Y:S06]  /*8e00*/  @!P0 BRA `(.L_x_187) ;  /* 0x0000000000f48947 */ /* 0x001fec0003800000 */
.L_x_199:
[----:B------:R-:W1:Y:S01]  /*8e10*/  SYNCS.PHASECHK.TRANS64.TRYWAIT P0, [R6+URZ], R5 ;  /* 0x00000005060075a7 */ /* 0x000e62000800017f */
[----:B0-----:R-:W-:-:S05]  /*8e20*/  VIADD R2, R15, 0x1 ;  /* 0x000000010f027836 */ /* 0x001fca0000000000 */
[----:B------:R-:W-:-:S04]  /*8e30*/  ISETP.NE.AND P1, PT, R2, 0x3, PT ;  /* 0x000000030200780c */ /* 0x000fc80003f25270 */
[----:B------:R-:W-:Y:S02]  /*8e40*/  SEL R4, RZ, 0x1, P1 ;  /* 0x00000001ff047807 */ /* 0x000fe40000800000 */
[----:B------:R-:W-:Y:S02]  /*8e50*/  SEL R3, R2, RZ, P1 ;  /* 0x000000ff02037207 */ /* 0x000fe40000800000 */
[----:B------:R-:W-:Y:S01]  /*8e60*/  LOP3.LUT R4, R9, R4, RZ, 0x3c, !PT ;  /* 0x0000000409047212 */ /* 0x000fe200078e3cff */
[----:B-1----:R-:W-:Y:S06]  /*8e70*/  @!P0 BRA `(.L_x_188) ;  /* 0x0000000000ec8947 */ /* 0x002fec0003800000 */
.L_x_200:
[----:B------:R-:W-:Y:S01]  /*8e80*/  IMAD R3, R3, 0x8, R0 ;  /* 0x0000000803037824 */ /* 0x000fe200078e0200 */
[----:B------:R-:W-:-:S07]  /*8e90*/  SHF.L.U32 R0, R4, 0x1f, RZ ;  /* 0x0000001f04007819 */ /* 0x000fce00000006ff */
.L_x_189:
[----:B-1----:R1:W2:Y:S02]  /*8ea0*/  SYNCS.PHASECHK.TRANS64.TRYWAIT P0, [R3+URZ], R0 ;  /* 0x00000000030075a7 */ /* 0x0022a4000800017f */
[----:B--2---:R-:W-:Y:S05]  /*8eb0*/  @!P0 NANOSLEEP.SYNCS 0x989680 ;  /* 0x009896800000895d */ /* 0x004fea0003900000 */
[----:B------:R-:W2:Y:S02]  /*8ec0*/  @!P0 SYNCS.PHASECHK.TRANS64 P0, [R3+URZ], R0 ;  /* 0x00000000030085a7 */ /* 0x000ea4000800007f */
[----:B--2---:R-:W-:Y:S05]  /*8ed0*/  @!P0 BRA `(.L_x_189) ;  /* 0xfffffffc00f08947 */ /* 0x004fea000383ffff */
.L_x_185:
[----:B------:R-:W-:Y:S05]  /*8ee0*/  BSYNC B0 ;  /* 0x0000000000007941 */ /* 0x000fea0003800000 */
.L_x_184:
[----:B------:R-:W-:Y:S05]  /*8ef0*/  EXIT ;  /* 0x000000000000794d */ /* 0x000fea0003800000 */
.L_x_15:
[----:B0-----:R-:W-:-:S04]  /*8f00*/  IMAD.U32 R17, RZ, RZ, UR11 ;  /* 0x0000000bff117e24 */ /* 0x001fc8000f8e00ff */
[----:B------:R0:W1:Y:S03]  /*8f10*/  SYNCS.PHASECHK.TRANS64.TRYWAIT P0, [R17+URZ+-0x8], R16 ;  /* 0xfffff810110075a7 */ /* 0x000066000800017f */
[----:B-1----:R-:W-:Y:S05]  /*8f20*/  @!P0 NANOSLEEP.SYNCS 0x989680 ;  /* 0x009896800000895d */ /* 0x002fea0003900000 */
[----:B------:R-:W1:Y:S02]  /*8f30*/  @!P0 SYNCS.PHASECHK.TRANS64 P0, [R17+URZ+-0x8], R16 ;  /* 0xfffff810110085a7 */ /* 0x000e64000800007f */
[----:B-1----:R-:W-:Y:S05]  /*8f40*/  @!P0 BRA `(.L_x_15) ;  /* 0xfffffffc00ec8947 */ /* 0x002fea000383ffff */
[----:B------:R-:W-:Y:S05]  /*8f50*/  BRA `(.L_x_190) ;  /* 0xffffff8400347947 */ /* 0x000fea000383ffff */
.L_x_20:
[----:B-1----:R-:W-:-:S04]  /*8f60*/  IMAD.U32 R17, RZ, RZ, UR6 ;  /* 0x00000006ff117e24 */ /* 0x002fc8000f8e00ff */
[----:B------:R1:W2:Y:S03]  /*8f70*/  SYNCS.PHASECHK.TRANS64.TRYWAIT P0, [R17+URZ], R16 ;  /* 0x00000010110075a7 */ /* 0x0002a6000800017f */
[----:B--2---:R-:W-:Y:S05]  /*8f80*/  @!P0 NANOSLEEP.SYNCS 0x989680 ;  /* 0x009896800000895d */ /* 0x004fea0003900000 */
[----:B------:R-:W2:Y:S02]  /*8f90*/  @!P0 SYNCS.PHASECHK.TRANS64 P0, [R17+URZ], R16 ;  /* 0x00000010110085a7 */ /* 0x000ea4000800007f */
[----:B--2---:R-:W-:Y:S05]  /*8fa0*/  @!P0 BRA `(.L_x_20) ;  /* 0xfffffffc00ec8947 */ /* 0x004fea000383ffff */
[----:B------:R-:W-:Y:S05]  /*8fb0*/  BRA `(.L_x_19) ;  /* 0xffffff8800607947 */ /* 0x000fea000383ffff */
.L_x_26:
[----:B-1----:R-:W-:-:S04]  /*8fc0*/  IMAD.U32 R18, RZ, RZ, UR16 ;  /* 0x00000010ff127e24 */ /* 0x002fc8000f8e00ff */
[----:B------:R1:W2:Y:S03]  /*8fd0*/  SYNCS.PHASECHK.TRANS64.TRYWAIT P0, [R18+URZ], R17 ;  /* 0x00000011120075a7 */ /* 0x0002a6000800017f */
[----:B--2---:R-:W-:Y:S05]  /*8fe0*/  @!P0 NANOSLEEP.SYNCS 0x989680 ;  /* 0x009896800000895d */ /* 0x004fea0003900000 */
[----:B------:R-:W2:Y:S02]  /*8ff0*/  @!P0 SYNCS.PHASECHK.TRANS64 P0, [R18+URZ], R17 ;  /* 0x00000011120085a7 */ /* 0x000ea4000800007f */
[----:B--2---:R-:W-:Y:S05]  /*9000*/  @!P0 BRA `(.L_x_26) ;  /* 0xfffffffc00ec8947 */ /* 0x004fea000383ffff */
[----:B------:R-:W-:Y:S05]  /*9010*/  BRA `(.L_x_25) ;  /* 0xffffff9000c87947 */ /* 0x000fea000383ffff */
.L_x_34:
[----:B0-----:R-:W-:-:S04]  /*9020*/  IMAD.U32 R17, RZ, RZ, UR11 ;  /* 0x0000000bff117e24 */ /* 0x001fc8000f8e00ff */
[----:B------:R0:W1:Y:S03]  /*9030*/  SYNCS.PHASECHK.TRANS64.TRYWAIT P0, [R17+URZ+0x8], R16 ;  /* 0x00000810110075a7 */ /* 0x000066000800017f */
[----:B-1----:R-:W-:Y:S05]  /*9040*/  @!P0 NANOSLEEP.SYNCS 0x989680 ;  /* 0x009896800000895d */ /* 0x002fea0003900000 */
[----:B------:R-:W1:Y:S02]  /*9050*/  @!P0 SYNCS.PHASECHK.TRANS64 P0, [R17+URZ+0x8], R16 ;  /* 0x00000810110085a7 */ /* 0x000e64000800007f */
[----:B-1----:R-:W-:Y:S05]  /*9060*/  @!P0 BRA `(.L_x_34) ;  /* 0xfffffffc00ec8947 */ /* 0x002fea000383ffff */
[----:B------:R-:W-:Y:S05]  /*9070*/  BRA `(.L_x_191) ;  /* 0xffffffa000507947 */ /* 0x000fea000383ffff */
.L_x_171:
[----:B------:R-:W-:Y:S01]  /*9080*/  BSSY B1, `(.L_x_192) ;  /* 0x0000006000017945 */ /* 0x000fe20003800000 */
[----:B------:R-:W-:-:S07]  /*9090*/  IMAD.MOV.U32 R10, RZ, RZ, -0x1 ;  /* 0xffffffffff0a7424 */ /* 0x000fce00078e00ff */
[----:B------:R-:W-:Y:S05]  /*90a0*/  WARPSYNC.COLLECTIVE R10, `(.L_x_193) ;  /* 0x000000000a0c7348 */ /* 0x000fea0003c00000 */
[----:B------:R-:W-:Y:S02]  /*90b0*/  ELECT P1, UR62, PT ;  /* 0x00000000003e782f */ /* 0x000fe40003820000 */
[----:B------:R-:W-:Y:S01]  /*90c0*/  MOV R10, UR62 ;  /* 0x0000003e000a7c02 */ /* 0x000fe20008000f00 */
[----:B------:R-:W-:Y:S10]  /*90d0*/  ENDCOLLECTIVE ;  /* 0x000000000000791b */ /* 0x000ff40003800000 */
.L_x_193:
[----:B------:R-:W-:Y:S05]  /*90e0*/  BSYNC B1 ;  /* 0x0000000000017941 */ /* 0x000fea0003800000 */
.L_x_192:
[----:B------:R-:W-:Y:S05]  /*90f0*/  BRA `(.L_x_194) ;  /* 0xfffffff000307947 */ /* 0x000fea000383ffff */
.L_x_174:
[----:B-1----:R1:W2:Y:S02]  /*9100*/  SYNCS.PHASECHK.TRANS64.TRYWAIT P1, [R19+URZ+0x18], R10 ;  /* 0x0000180a130075a7 */ /* 0x0022a4000802017f */
[----:B--2---:R-:W-:Y:S05]  /*9110*/  @!P1 NANOSLEEP.SYNCS 0x989680 ;  /* 0x009896800000995d */ /* 0x004fea0003900000 */
[----:B------:R-:W2:Y:S02]  /*9120*/  @!P1 SYNCS.PHASECHK.TRANS64 P1, [R19+URZ+0x18], R10 ;  /* 0x0000180a130095a7 */ /* 0x000ea4000802007f */
[----:B--2---:R-:W-:Y:S05]  /*9130*/  @!P1 BRA `(.L_x_174) ;  /* 0xfffffffc00f09947 */ /* 0x004fea000383ffff */
[----:B------:R-:W-:Y:S05]  /*9140*/  BRA `(.L_x_195) ;  /* 0xfffffff000647947 */ /* 0x000fea000383ffff */
.L_x_183:
[----:B------:R-:W-:Y:S01]  /*9150*/  BSSY B0, `(.L_x_196) ;  /* 0x0000006000007945 */ /* 0x000fe20003800000 */
[----:B------:R-:W-:-:S07]  /*9160*/  IMAD.MOV.U32 R10, RZ, RZ, -0x1 ;  /* 0xffffffffff0a7424 */ /* 0x000fce00078e00ff */
[----:B------:R-:W-:Y:S05]  /*9170*/  WARPSYNC.COLLECTIVE R10, `(.L_x_197) ;  /* 0x000000000a0c7348 */ /* 0x000fea0003c00000 */
[----:B------:R-:W-:Y:S02]  /*9180*/  ELECT P1, UR62, PT ;  /* 0x00000000003e782f */ /* 0x000fe40003820000 */
[----:B------:R-:W-:Y:S01]  /*9190*/  MOV R10, UR62 ;  /* 0x0000003e000a7c02 */ /* 0x000fe20008000f00 */
[----:B------:R-:W-:Y:S10]  /*91a0*/  ENDCOLLECTIVE ;  /* 0x000000000000791b */ /* 0x000ff40003800000 */
.L_x_197:
[----:B------:R-:W-:Y:S05]  /*91b0*/  BSYNC B0 ;  /* 0x0000000000007941 */ /* 0x000fea0003800000 */
.L_x_196:
[----:B------:R-:W-:Y:S01]  /*91c0*/  PLOP3.LUT P0, PT, P1, PT, PT, 0x80, 0x0 ;  /* 0x000000000000781c */ /* 0x000fe20000f0f070 */
[----:B------:R-:W-:-:S12]  /*91d0*/  BRA `(.L_x_198) ;  /* 0xfffffff800b87947 */ /* 0x000fd8000383ffff */
.L_x_187:
[----:B0-----:R0:W1:Y:S02]  /*91e0*/  SYNCS.PHASECHK.TRANS64.TRYWAIT P0, [R7+URZ], R2 ;  /* 0x00000002070075a7 */ /* 0x001064000800017f */
[----:B-1----:R-:W-:Y:S05]  /*91f0*/  @!P0 NANOSLEEP.SYNCS 0x989680 ;  /* 0x009896800000895d */ /* 0x002fea0003900000 */
[----:B------:R-:W1:Y:S02]  /*9200*/  @!P0 SYNCS.PHASECHK.TRANS64 P0, [R7+URZ], R2 ;  /* 0x00000002070085a7 */ /* 0x000e64000800007f */
[----:B-1----:R-:W-:Y:S05]  /*9210*/  @!P0 BRA `(.L_x_187) ;  /* 0xfffffffc00f08947 */ /* 0x002fea000383ffff */
[----:B------:R-:W-:Y:S05]  /*9220*/  BRA `(.L_x_199) ;  /* 0xfffffff800f87947 */ /* 0x000fea000383ffff */
.L_x_188:
[----:B0-----:R0:W1:Y:S02]  /*9230*/  SYNCS.PHASECHK.TRANS64.TRYWAIT P0, [R6+URZ], R5 ;  /* 0x00000005060075a7 */ /* 0x001064000800017f */
[----:B-1----:R-:W-:Y:S05]  /*9240*/  @!P0 NANOSLEEP.SYNCS 0x989680 ;  /* 0x009896800000895d */ /* 0x002fea0003900000 */
[----:B------:R-:W1:Y:S02]  /*9250*/  @!P0 SYNCS.PHASECHK.TRANS64 P0, [R6+URZ], R5 ;  /* 0x00000005060085a7 */ /* 0x000e64000800007f */
[----:B-1----:R-:W-:Y:S05]  /*9260*/  @!P0 BRA `(.L_x_188) ;  /* 0xfffffffc00f08947 */ /* 0x002fea000383ffff */
[----:B------:R-:W-:Y:S05]  /*9270*/  BRA `(.L_x_200) ;  /* 0xfffffffc00007947 */ /* 0x000fea000383ffff */
.L_x_201:
[----:B------:R-:W-:-:S00]  /*9280*/  BRA `(.L_x_201) ;  /* 0xfffffffc00fc7947 */ /* 0x000fc0000383ffff */
[----:B------:R-:W-:-:S00]  /*9290*/  NOP ;  /* 0x0000000000007918 */ /* 0x000fc00000000000 */
        /* <DEDUP_REMOVED lines=14> */
.L_x_202:


//--------------------- .nv.shared._ZN7cutlass13device_kernelINS_4gemm6kernel13GemmUniversalIN4cute5tupleIJiiiiEEENS1_10collective13CollectiveMmaINS1_37MainloopSm90TmaGmmaWarpSpecializedFP8ILi3ENS5_IJNS4_1CILi1EEESB_SB_EEENS1_32KernelTmaWarpSpecializedPingpongEEENS5_IJNSA_ILi64EEENSA_ILi128EEESG_EEENS_12float_e5m2_tENS5_IJlSB_lEEESI_SJ_NS4_8TiledMMAINS4_8MMA_AtomIJNS4_4SM904GMMA31MMA_64x128x32_F32E5M2E5M2_SS_TNILNSN_7ScaleInE1ELSP_1EEEEEENS4_6LayoutISC_NS5_IJNSA_ILi0EEEST_ST_EEEEENS5_IJNS4_10UnderscoreESW_SW_EEEEENS4_13SM90_TMA_LOADENS4_14ComposedLayoutINS4_7SwizzleILi3ELi4ELi3EEENS4_18smem_ptr_flag_bitsILi8EEENSS_INS5_IJNSA_ILi8EEESG_EEENS5_IJSG_SB_EEEEEEEvNS4_8identityESZ_S19_vS1A_EENS_8epilogue10collective6detail29Sm90TmaWarpSpecializedAdapterINS1D_15DefaultEpilogueISI_SJ_SJ_NS1C_6thread17LinearCombinationISI_Li1EffLNS1H_9ScaleType4KindE0ELNS_15FloatRoundStyleE2ESI_EENS1_15EpilogueDefaultEEEEEvvEEEEvNT_6ParamsE --------------------------
	.section	.nv.shared._ZN7cutlass13device_kernelINS_4gemm6kernel13GemmUniversalIN4cute5tupleIJiiiiEEENS1_10collective13CollectiveMmaINS1_37MainloopSm90TmaGmmaWarpSpecializedFP8ILi3ENS5_IJNS4_1CILi1EEESB_SB_EEENS1_32KernelTmaWarpSpecializedPingpongEEENS5_IJNSA_ILi64EEENSA_ILi128EEESG_EEENS_12float_e5m2_tENS5_IJlSB_lEEESI_SJ_NS4_8TiledMMAINS4_8MMA_AtomIJNS4_4SM904GMMA31MMA_64x128x32_F32E5M2E5M2_SS_TNILNSN_7ScaleInE1ELSP_1EEEEEENS4_6LayoutISC_NS5_IJNSA_ILi0EEEST_ST_EEEEENS5_IJNS4_10UnderscoreESW_SW_EEEEENS4_13SM90_TMA_LOADENS4_14ComposedLayoutINS4_7SwizzleILi3ELi4ELi3EEENS4_18smem_ptr_flag_bitsILi8EEENSS_INS5_IJNSA_ILi8EEESG_EEENS5_IJSG_SB_EEEEEEEvNS4_8identityESZ_S19_vS1A_EENS_8epilogue10collective6detail29Sm90TmaWarpSpecializedAdapterINS1D_15DefaultEpilogueISI_SJ_SJ_NS1C_6thread17LinearCombinationISI_Li1EffLNS1H_9ScaleType4KindE0ELNS_15FloatRoundStyleE2ESI_EENS1_15EpilogueDefaultEEEEEvvEEEEvNT_6ParamsE,"aw",@nobits
	.sectionflags	@""
	.align	16
	.zero		1024


//--------------------- .nv.shared.reserved.0     --------------------------
	.section	.nv.shared.reserved.0,"aw",@nobits
	.weak		__nv_reservedSMEM_offset_0_alias
	.size		__nv_reservedSMEM_offset_0_alias, 0, 0
	.other		__nv_reservedSMEM_offset_0_alias,@"STO_CUDA_RESERVED_SHARED STV_DEFAULT"
__nv_reservedSMEM_offset_0_alias:
	.zero		0


//--------------------- .nv.global                --------------------------
	.section	.nv.global,"aw",@nobits
.nv.global:
	.type		_ZN40_INTERNAL_27268f4f_4_k_cu_9ece3b11_197774cute1_E,@object
	.size		_ZN40_INTERNAL_27268f4f_4_k_cu_9ece3b11_197774cute1_E,(_ZN40_INTERNAL_27268f4f_4_k_cu_9ece3b11_197774cuda3std3__45__cpo6cbeginE - _ZN40_INTERNAL_27268f4f_4_k_cu_9ece3b11_197774cute1_E)
_ZN40_INTERNAL_27268f4f_4_k_cu_9ece3b11_197774cute1_E:
	.zero		1
	.type		_ZN40_INTERNAL_27268f4f_4_k_cu_9ece3b11_197774cuda3std3__45__cpo6cbeginE,@object
	.size		_ZN40_INTERNAL_27268f4f_4_k_cu_9ece3b11_197774cuda3std3__45__cpo6cbeginE,(_ZN40_INTERNAL_27268f4f_4_k_cu_9ece3b11_197774cuda3std3__48in_placeE - _ZN40_INTERNAL_27268f4f_4_k_cu_9ece3b11_197774cuda3std3__45__cpo6cbeginE)
_ZN40_INTERNAL_27268f4f_4_k_cu_9ece3b11_197774cuda3std3__45__cpo6cbeginE:
	.zero		1
	.type		_ZN40_INTERNAL_27268f4f_4_k_cu_9ece3b11_197774cuda3std3__48in_placeE,@object
	.size		_ZN40_INTERNAL_27268f4f_4_k_cu_9ece3b11_197774cuda3std3__48in_placeE,(_ZN40_INTERNAL_27268f4f_4_k_cu_9ece3b11_197774cuda3std6ranges3__45__cpo9iter_moveE - _ZN40_INTERNAL_27268f4f_4_k_cu_9ece3b11_197774cuda3std3__48in_placeE)
_ZN40_INTERNAL_27268f4f_4_k_cu_9ece3b11_197774cuda3std3__48in_placeE:
	.zero		1
	.type		_ZN40_INTERNAL_27268f4f_4_k_cu_9ece3b11_197774cuda3std6ranges3__45__cpo9iter_moveE,@object
	.size		_ZN40_INTERNAL_27268f4f_4_k_cu_9ece3b11_197774cuda3std6ranges3__45__cpo9iter_moveE,(_ZN40_INTERNAL_27268f4f_4_k_cu_9ece3b11_197774cuda3std3__45__cpo5beginE - _ZN40_INTERNAL_27268f4f_4_k_cu_9ece3b11_197774cuda3std6ranges3__45__cpo9iter_moveE)
_ZN40_INTERNAL_27268f4f_4_k_cu_9ece3b11_197774cuda3std6ranges3__45__cpo9iter_moveE:
	.zero		1
	.type		_ZN40_INTERNAL_27268f4f_4_k_cu_9ece3b11_197774cuda3std3__45__cpo5beginE,@object
	.size		_ZN40_INTERNAL_27268f4f_4_k_cu_9ece3b11_197774cuda3std3__45__cpo5beginE,(_ZN40_INTERNAL_27268f4f_4_k_cu_9ece3b11_197774cuda3std3__442_GLOBAL__N__27268f4f_4_k_cu_9ece3b11_197776ignoreE - _ZN40_INTERNAL_27268f4f_4_k_cu_9ece3b11_197774cuda3std3__45__cpo5beginE)
_ZN40_INTERNAL_27268f4f_4_k_cu_9ece3b11_197774cuda3std3__45__cpo5beginE:
	.zero		1
	.type		_ZN40_INTERNAL_27268f4f_4_k_cu_9ece3b11_197774cuda3std3__442_GLOBAL__N__27268f4f_4_k_cu_9ece3b11_197776ignoreE,@object
	.size		_ZN40_INTERNAL_27268f4f_4_k_cu_9ece3b11_197774cuda3std3__442_GLOBAL__N__27268f4f_4_k_cu_9ece3b11_197776ignoreE,(_ZN40_INTERNAL_27268f4f_4_k_cu_9ece3b11_197774cute7productE - _ZN40_INTERNAL_27268f4f_4_k_cu_9ece3b11_197774cuda3std3__442_GLOBAL__N__27268f4f_4_k_cu_9ece3b11_197776ignoreE)
_ZN40_INTERNAL_27268f4f_4_k_cu_9ece3b11_197774cuda3std3__442_GLOBAL__N__27268f4f_4_k_cu_9ece3b11_197776ignoreE:
	.zero		1
	.type		_ZN40_INTERNAL_27268f4f_4_k_cu_9ece3b11_197774cute7productE,@object
	.size		_ZN40_INTERNAL_27268f4f_4_k_cu_9ece3b11_197774cute7productE,(_ZN40_INTERNAL_27268f4f_4_k_cu_9ece3b11_197774cuda3std3__45__cpo3endE - _ZN40_INTERNAL_27268f4f_4_k_cu_9ece3b11_197774cute7productE)
_ZN40_INTERNAL_27268f4f_4_k_cu_9ece3b11_197774cute7productE:
	.zero		1
	.type		_ZN40_INTERNAL_27268f4f_4_k_cu_9ece3b11_197774cuda3std3__45__cpo3endE,@object
	.size		_ZN40_INTERNAL_27268f4f_4_k_cu_9ece3b11_197774cuda3std3__45__cpo3endE,(_ZN40_INTERNAL_27268f4f_4_k_cu_9ece3b11_197774cuda3std3__419piecewise_constructE - _ZN40_INTERNAL_27268f4f_4_k_cu_9ece3b11_197774cuda3std3__45__cpo3endE)
_ZN40_INTERNAL_27268f4f_4_k_cu_9ece3b11_197774cuda3std3__45__cpo3endE:
	.zero		1
	.type		_ZN40_INTERNAL_27268f4f_4_k_cu_9ece3b11_197774cuda3std3__419piecewise_constructE,@object
	.size		_ZN40_INTERNAL_27268f4f_4_k_cu_9ece3b11_197774cuda3std3__419piecewise_constructE,(_ZN40_INTERNAL_27268f4f_4_k_cu_9ece3b11_197774cuda3std3__45__cpo4cendE - _ZN40_INTERNAL_27268f4f_4_k_cu_9ece3b11_197774cuda3std3__419piecewise_constructE)
_ZN40_INTERNAL_27268f4f_4_k_cu_9ece3b11_197774cuda3std3__419piecewise_constructE:
	.zero		1
	.type		_ZN40_INTERNAL_27268f4f_4_k_cu_9ece3b11_197774cuda3std3__45__cpo4cendE,@object
	.size		_ZN40_INTERNAL_27268f4f_4_k_cu_9ece3b11_197774cuda3std3__45__cpo4cendE,(_ZN40_INTERNAL_27268f4f_4_k_cu_9ece3b11_197774cuda3std6ranges3__45__cpo4swapE - _ZN40_INTERNAL_27268f4f_4_k_cu_9ece3b11_197774cuda3std3__45__cpo4cendE)
_ZN40_INTERNAL_27268f4f_4_k_cu_9ece3b11_197774cuda3std3__45__cpo4cendE:
	.zero		1
	.type		_ZN40_INTERNAL_27268f4f_4_k_cu_9ece3b11_197774cuda3std6ranges3__45__cpo4swapE,@object
	.size		_ZN40_INTERNAL_27268f4f_4_k_cu_9ece3b11_197774cuda3std6ranges3__45__cpo4swapE,(.L_7 - _ZN40_INTERNAL_27268f4f_4_k_cu_9ece3b11_197774cuda3std6ranges3__45__cpo4swapE)
_ZN40_INTERNAL_27268f4f_4_k_cu_9ece3b11_197774cuda3std6ranges3__45__cpo4swapE:
	.zero		1
.L_7:


//--------------------- .nv.constant0._ZN7cutlass13device_kernelINS_4gemm6kernel13GemmUniversalIN4cute5tupleIJiiiiEEENS1_10collective13CollectiveMmaINS1_37MainloopSm90TmaGmmaWarpSpecializedFP8ILi3ENS5_IJNS4_1CILi1EEESB_SB_EEENS1_32KernelTmaWarpSpecializedPingpongEEENS5_IJNSA_ILi64EEENSA_ILi128EEESG_EEENS_12float_e5m2_tENS5_IJlSB_lEEESI_SJ_NS4_8TiledMMAINS4_8MMA_AtomIJNS4_4SM904GMMA31MMA_64x128x32_F32E5M2E5M2_SS_TNILNSN_7ScaleInE1ELSP_1EEEEEENS4_6LayoutISC_NS5_IJNSA_ILi0EEEST_ST_EEEEENS5_IJNS4_10UnderscoreESW_SW_EEEEENS4_13SM90_TMA_LOADENS4_14ComposedLayoutINS4_7SwizzleILi3ELi4ELi3EEENS4_18smem_ptr_flag_bitsILi8EEENSS_INS5_IJNSA_ILi8EEESG_EEENS5_IJSG_SB_EEEEEEEvNS4_8identityESZ_S19_vS1A_EENS_8epilogue10collective6detail29Sm90TmaWarpSpecializedAdapterINS1D_15DefaultEpilogueISI_SJ_SJ_NS1C_6thread17LinearCombinationISI_Li1EffLNS1H_9ScaleType4KindE0ELNS_15FloatRoundStyleE2ESI_EENS1_15EpilogueDefaultEEEEEvvEEEEvNT_6ParamsE --------------------------
	.section	.nv.constant0._ZN7cutlass13device_kernelINS_4gemm6kernel13GemmUniversalIN4cute5tupleIJiiiiEEENS1_10collective13CollectiveMmaINS1_37MainloopSm90TmaGmmaWarpSpecializedFP8ILi3ENS5_IJNS4_1CILi1EEESB_SB_EEENS1_32KernelTmaWarpSpecializedPingpongEEENS5_IJNSA_ILi64EEENSA_ILi128EEESG_EEENS_12float_e5m2_tENS5_IJlSB_lEEESI_SJ_NS4_8TiledMMAINS4_8MMA_AtomIJNS4_4SM904GMMA31MMA_64x128x32_F32E5M2E5M2_SS_TNILNSN_7ScaleInE1ELSP_1EEEEEENS4_6LayoutISC_NS5_IJNSA_ILi0EEEST_ST_EEEEENS5_IJNS4_10UnderscoreESW_SW_EEEEENS4_13SM90_TMA_LOADENS4_14ComposedLayoutINS4_7SwizzleILi3ELi4ELi3EEENS4_18smem_ptr_flag_bitsILi8EEENSS_INS5_IJNSA_ILi8EEESG_EEENS5_IJSG_SB_EEEEEEEvNS4_8identityESZ_S19_vS1A_EENS_8epilogue10collective6detail29Sm90TmaWarpSpecializedAdapterINS1D_15DefaultEpilogueISI_SJ_SJ_NS1C_6thread17LinearCombinationISI_Li1EffLNS1H_9ScaleType4KindE0ELNS_15FloatRoundStyleE2ESI_EENS1_15EpilogueDefaultEEEEEvvEEEEvNT_6ParamsE,"a",@progbits
	.sectionflags	@""
	.align	4
.nv.constant0._ZN7cutlass13device_kernelINS_4gemm6kernel13GemmUniversalIN4cute5tupleIJiiiiEEENS1_10collective13CollectiveMmaINS1_37MainloopSm90TmaGmmaWarpSpecializedFP8ILi3ENS5_IJNS4_1CILi1EEESB_SB_EEENS1_32KernelTmaWarpSpecializedPingpongEEENS5_IJNSA_ILi64EEENSA_ILi128EEESG_EEENS_12float_e5m2_tENS5_IJlSB_lEEESI_SJ_NS4_8TiledMMAINS4_8MMA_AtomIJNS4_4SM904GMMA31MMA_64x128x32_F32E5M2E5M2_SS_TNILNSN_7ScaleInE1ELSP_1EEEEEENS4_6LayoutISC_NS5_IJNSA_ILi0EEEST_ST_EEEEENS5_IJNS4_10UnderscoreESW_SW_EEEEENS4_13SM90_TMA_LOADENS4_14ComposedLayoutINS4_7SwizzleILi3ELi4ELi3EEENS4_18smem_ptr_flag_bitsILi8EEENSS_INS5_IJNSA_ILi8EEESG_EEENS5_IJSG_SB_EEEEEEEvNS4_8identityESZ_S19_vS1A_EENS_8epilogue10collective6detail29Sm90TmaWarpSpecializedAdapterINS1D_15DefaultEpilogueISI_SJ_SJ_NS1C_6thread17LinearCombinationISI_Li1EffLNS1H_9ScaleType4KindE0ELNS_15FloatRoundStyleE2ESI_EENS1_15EpilogueDefaultEEEEEvvEEEEvNT_6ParamsE:
	.zero		1664


//--------------------- SYMBOLS --------------------------

	.type		.nv.reservedSmem.offset0,@object
	.size		.nv.reservedSmem.offset0,0x4
